def matmul_kernel(
    a_ptr,
    b_ptr,
    c_ptr,
    M,
    N,
    K,
    stride_am,
    stride_ak,
    stride_bk,
    stride_bn,
    stride_cm,
    stride_cn,
    BLOCK_M: tl.constexpr,
    BLOCK_N: tl.constexpr,
    BLOCK_K: tl.constexpr,
    GROUP_M: tl.constexpr,
):
    pid = tl.program_id(axis=0)
    num_pid_m = tl.cdiv(M, BLOCK_M)
    num_pid_n = tl.cdiv(N, BLOCK_N)
    num_pid_in_group = GROUP_M * num_pid_n
    group_id = pid // num_pid_in_group
    first_pid_m = group_id * GROUP_M
    group_size_m = min(num_pid_m - first_pid_m, GROUP_M)
    pid_m = first_pid_m + ((pid % num_pid_in_group) % group_size_m)
    pid_n = (pid % num_pid_in_group) // group_size_m

    offs_am = (pid_m * BLOCK_M + tl.arange(0, BLOCK_M)) % M
    offs_bn = (pid_n * BLOCK_N + tl.arange(0, BLOCK_N)) % N
    offs_k = tl.arange(0, BLOCK_K)
    a_ptrs = a_ptr + offs_am[:, None] * stride_am + offs_k[None, :] * stride_ak
    b_ptrs = b_ptr + offs_k[:, None] * stride_bk + offs_bn[None, :] * stride_bn

    acc = tl.zeros((BLOCK_M, BLOCK_N), dtype=tl.float32)
    for kk in range(0, tl.cdiv(K, BLOCK_K)):
        a = tl.load(a_ptrs, mask=offs_k[None, :] < K - kk * BLOCK_K, other=0.0)
        b = tl.load(b_ptrs, mask=offs_k[:, None] < K - kk * BLOCK_K, other=0.0)
        acc = tl.dot(a, b, acc)
        a_ptrs += BLOCK_K * stride_ak
        b_ptrs += BLOCK_K * stride_bk

    c = acc.to(c_ptr.dtype.element_ty)
    offs_cm = pid_m * BLOCK_M + tl.arange(0, BLOCK_M)
    offs_cn = pid_n * BLOCK_N + tl.arange(0, BLOCK_N)
    c_ptrs = c_ptr + offs_cm[:, None] * stride_cm + offs_cn[None, :] * stride_cn
    mask = (offs_cm[:, None] < M) & (offs_cn[None, :] < N)
    tl.store(c_ptrs, c, mask=mask)

# config = {"BLOCK_K": 32, "BLOCK_M": 64, "BLOCK_N": 128, "GROUP_M": 1, "arch": "sm_100", "dtype": "fp8e4m3", "num_ctas": 1, "num_stages": 3, "num_warps": 4}
# arch = sm_100


// ===== COMPILED SASS (sm_100a) =====

	.target	sm_100a

	.elftype	@"ET_EXEC"


//--------------------- .note.nv.tkinfo           --------------------------
	.section	.note.nv.tkinfo,"",@"SHT_NOTE"
	.sectionflags	@"SHF_NOTE_NV_TKINFO"
	.tkinfo
        /*0018*/ 	.word	0x00000081
        /*0030*/ 	.string	""
        /*0030*/ 	.string	"ptxas-blackwell"
        /*0030*/ 	.string	"Cuda compilation tools, release 12.9, V12.9.86"
        /*0030*/ 	.string	"Build cuda_12.9.r12.9/compiler.36037853_0"
        /*0030*/ 	.string	"-v  -suppress-debug-info  -lineinfo  -arch sm_100a "



//--------------------- .note.nv.cuver            --------------------------
	.section	.note.nv.cuver,"",@"SHT_NOTE"
	.sectionflags	@"SHF_NOTE_NV_CUVER"
        /*0018*/ 	.short	0x0001
        /*001a*/ 	.short	0x0064
        /*001c*/ 	.short	0x0001
        /*001e*/ 	.short	0x0000
        /*0020*/ 	.short	0x0001
        /*0022*/ 	.short	0x0000


//--------------------- .nv.info                  --------------------------
	.section	.nv.info,"",@"SHT_CUDA_INFO"
	.align	4


	//----- nvinfo : EIATTR_REGCOUNT
	.align		4
        /*0000*/ 	.byte	0x04, 0x2f
        /*0002*/ 	.short	(.L_4 - .L_3)
	.align		4
.L_3:
        /*0004*/ 	.word	index@(matmul_kernel)
        /*0008*/ 	.word	0x000000a8


	//----- nvinfo : EIATTR_FRAME_SIZE
	.align		4
.L_4:
        /*000c*/ 	.byte	0x04, 0x11
        /*000e*/ 	.short	(.L_6 - .L_5)
	.align		4
.L_5:
        /*0010*/ 	.word	index@($__internal_2_$__cuda_sm10x_tcgen05_guardrail_trap_unallocated_columns_being_dealloced)
        /*0014*/ 	.word	0x00000000


	//----- nvinfo : EIATTR_FRAME_SIZE
	.align		4
.L_6:
        /*0018*/ 	.byte	0x04, 0x11
        /*001a*/ 	.short	(.L_8 - .L_7)
	.align		4
.L_7:
        /*001c*/ 	.word	index@($__internal_1_$__cuda_sm10x_tcgen05_guardrail_trap_phase_invalid_during_alloc)
        /*0020*/ 	.word	0x00000000


	//----- nvinfo : EIATTR_FRAME_SIZE
	.align		4
.L_8:
        /*0024*/ 	.byte	0x04, 0x11
        /*0026*/ 	.short	(.L_10 - .L_9)
	.align		4
.L_9:
        /*0028*/ 	.word	index@($__internal_0_$__cuda_sm10x_tcgen05_guardrail_trap_col_being_dealloced_not_returned_by_alloc)
        /*002c*/ 	.word	0x00000000


	//----- nvinfo : EIATTR_FRAME_SIZE
	.align		4
.L_10:
        /*0030*/ 	.byte	0x04, 0x11
        /*0032*/ 	.short	(.L_12 - .L_11)
	.align		4
.L_11:
        /*0034*/ 	.word	index@(matmul_kernel)
        /*0038*/ 	.word	0x00000000


	//----- nvinfo : EIATTR_MIN_STACK_SIZE
	.align		4
.L_12:
        /*003c*/ 	.byte	0x04, 0x12
        /*003e*/ 	.short	(.L_14 - .L_13)
	.align		4
.L_13:
        /*0040*/ 	.word	index@(matmul_kernel)
        /*0044*/ 	.word	0x00000000
.L_14:


//--------------------- .nv.info.matmul_kernel    --------------------------
	.section	.nv.info.matmul_kernel,"",@"SHT_CUDA_INFO"
	.sectionflags	@""
	.align	4


	//----- nvinfo : EIATTR_CUDA_API_VERSION
	.align		4
        /*0000*/ 	.byte	0x04, 0x37
        /*0002*/ 	.short	(.L_16 - .L_15)
.L_15:
        /*0004*/ 	.word	0x00000081


	//----- nvinfo : EIATTR_KPARAM_INFO
	.align		4
.L_16:
        /*0008*/ 	.byte	0x04, 0x17
        /*000a*/ 	.short	(.L_18 - .L_17)
.L_17:
        /*000c*/ 	.word	0x00000000
        /*0010*/ 	.short	0x000d
        /*0012*/ 	.short	0x0048
        /*0014*/ 	.byte	0x00, 0xf4, 0x21, 0x00


	//----- nvinfo : EIATTR_KPARAM_INFO
	.align		4
.L_18:
        /*0018*/ 	.byte	0x04, 0x17
        /*001a*/ 	.short	(.L_20 - .L_19)
.L_19:
        /*001c*/ 	.word	0x00000000
        /*0020*/ 	.short	0x000c
        /*0022*/ 	.short	0x0040
        /*0024*/ 	.byte	0x00, 0xf4, 0x21, 0x00


	//----- nvinfo : EIATTR_KPARAM_INFO
	.align		4
.L_20:
        /*0028*/ 	.byte	0x04, 0x17
        /*002a*/ 	.short	(.L_22 - .L_21)
.L_21:
        /*002c*/ 	.word	0x00000000
        /*0030*/ 	.short	0x000b
        /*0032*/ 	.short	0x0038
        /*0034*/ 	.byte	0x00, 0xf0, 0x11, 0x00


	//----- nvinfo : EIATTR_KPARAM_INFO
	.align		4
.L_22:
        /*0038*/ 	.byte	0x04, 0x17
        /*003a*/ 	.short	(.L_24 - .L_23)
.L_23:
        /*003c*/ 	.word	0x00000000
        /*0040*/ 	.short	0x000a
        /*0042*/ 	.short	0x0034
        /*0044*/ 	.byte	0x00, 0xf0, 0x11, 0x00


	//----- nvinfo : EIATTR_KPARAM_INFO
	.align		4
.L_24:
        /*0048*/ 	.byte	0x04, 0x17
        /*004a*/ 	.short	(.L_26 - .L_25)
.L_25:
        /*004c*/ 	.word	0x00000000
        /*0050*/ 	.short	0x0009
        /*0052*/ 	.short	0x0030
        /*0054*/ 	.byte	0x00, 0xf0, 0x11, 0x00


	//----- nvinfo : EIATTR_KPARAM_INFO
	.align		4
.L_26:
        /*0058*/ 	.byte	0x04, 0x17
        /*005a*/ 	.short	(.L_28 - .L_27)
.L_27:
        /*005c*/ 	.word	0x00000000
        /*0060*/ 	.short	0x0008
        /*0062*/ 	.short	0x002c
        /*0064*/ 	.byte	0x00, 0xf0, 0x11, 0x00


	//----- nvinfo : EIATTR_KPARAM_INFO
	.align		4
.L_28:
        /*0068*/ 	.byte	0x04, 0x17
        /*006a*/ 	.short	(.L_30 - .L_29)
.L_29:
        /*006c*/ 	.word	0x00000000
        /*0070*/ 	.short	0x0007
        /*0072*/ 	.short	0x0028
        /*0074*/ 	.byte	0x00, 0xf0, 0x11, 0x00


	//----- nvinfo : EIATTR_KPARAM_INFO
	.align		4
.L_30:
        /*0078*/ 	.byte	0x04, 0x17
        /*007a*/ 	.short	(.L_32 - .L_31)
.L_31:
        /*007c*/ 	.word	0x00000000
        /*0080*/ 	.short	0x0006
        /*0082*/ 	.short	0x0024
        /*0084*/ 	.byte	0x00, 0xf0, 0x11, 0x00


	//----- nvinfo : EIATTR_KPARAM_INFO
	.align		4
.L_32:
        /*0088*/ 	.byte	0x04, 0x17
        /*008a*/ 	.short	(.L_34 - .L_33)
.L_33:
        /*008c*/ 	.word	0x00000000
        /*0090*/ 	.short	0x0005
        /*0092*/ 	.short	0x0020
        /*0094*/ 	.byte	0x00, 0xf0, 0x11, 0x00


	//----- nvinfo : EIATTR_KPARAM_INFO
	.align		4
.L_34:
        /*0098*/ 	.byte	0x04, 0x17
        /*009a*/ 	.short	(.L_36 - .L_35)
.L_35:
        /*009c*/ 	.word	0x00000000
        /*00a0*/ 	.short	0x0004
        /*00a2*/ 	.short	0x001c
        /*00a4*/ 	.byte	0x00, 0xf0, 0x11, 0x00


	//----- nvinfo : EIATTR_KPARAM_INFO
	.align		4
.L_36:
        /*00a8*/ 	.byte	0x04, 0x17
        /*00aa*/ 	.short	(.L_38 - .L_37)
.L_37:
        /*00ac*/ 	.word	0x00000000
        /*00b0*/ 	.short	0x0003
        /*00b2*/ 	.short	0x0018
        /*00b4*/ 	.byte	0x00, 0xf0, 0x11, 0x00


	//----- nvinfo : EIATTR_KPARAM_INFO
	.align		4
.L_38:
        /*00b8*/ 	.byte	0x04, 0x17
        /*00ba*/ 	.short	(.L_40 - .L_39)
.L_39:
        /*00bc*/ 	.word	0x00000000
        /*00c0*/ 	.short	0x0002
        /*00c2*/ 	.short	0x0010
        /*00c4*/ 	.byte	0x00, 0xf4, 0x21, 0x00


	//----- nvinfo : EIATTR_KPARAM_INFO
	.align		4
.L_40:
        /*00c8*/ 	.byte	0x04, 0x17
        /*00ca*/ 	.short	(.L_42 - .L_41)
.L_41:
        /*00cc*/ 	.word	0x00000000
        /*00d0*/ 	.short	0x0001
        /*00d2*/ 	.short	0x0008
        /*00d4*/ 	.byte	0x00, 0xf4, 0x21, 0x00


	//----- nvinfo : EIATTR_KPARAM_INFO
	.align		4
.L_42:
        /*00d8*/ 	.byte	0x04, 0x17
        /*00da*/ 	.short	(.L_44 - .L_43)
.L_43:
        /*00dc*/ 	.word	0x00000000
        /*00e0*/ 	.short	0x0000
        /*00e2*/ 	.short	0x0000
        /*00e4*/ 	.byte	0x00, 0xf4, 0x21, 0x00


	//----- nvinfo : EIATTR_AT_ENTRY_FRAGMENTS
	.align		4
.L_44:
        /*00e8*/ 	.byte	0x04, 0x4f
        /*00ea*/ 	.short	(.L_46 - .L_45)


	//   ....[0]....
.L_45:
        /*00ec*/ 	.word	0x00000004


	//----- nvinfo : EIATTR_RESERVED_SMEM_USED
	.align		4
.L_46:
        /*00f0*/ 	.byte	0x01, 0x41
	.zero		2


	//----- nvinfo : EIATTR_SPARSE_MMA_MASK
	.align		4
        /*00f4*/ 	.byte	0x03, 0x50
        /*00f6*/ 	.short	0x0000


	//----- nvinfo : EIATTR_TCGEN05_1CTA_USED
	.align		4
        /*00f8*/ 	.byte	0x01, 0x51
	.zero		2


	//----- nvinfo : EIATTR_MAXREG_COUNT
	.align		4
        /*00fc*/ 	.byte	0x03, 0x1b
        /*00fe*/ 	.short	0x00ff


	//----- nvinfo : EIATTR_NUM_BARRIERS
	.align		4
        /*0100*/ 	.byte	0x02, 0x4c
        /*0102*/ 	.byte	0x01
	.zero		1


	//----- nvinfo : EIATTR_INT_WARP_WIDE_INSTR_OFFSETS
	.align		4
        /*0104*/ 	.byte	0x04, 0x31
        /*0106*/ 	.short	(.L_48 - .L_47)


	//   ....[0]....
.L_47:
        /*0108*/ 	.word	0x00001fc0


	//   ....[1]....
        /*010c*/ 	.word	0x00001fe0


	//   ....[2]....
        /*0110*/ 	.word	0x000036a0


	//   ....[3]....
        /*0114*/ 	.word	0x00008120


	//   ....[4]....
        /*0118*/ 	.word	0x00008170


	//----- nvinfo : EIATTR_COOP_GROUP_MASK_REGIDS
	.align		4
.L_48:
        /*011c*/ 	.byte	0x04, 0x29
        /*011e*/ 	.short	(.L_50 - .L_49)


	//   ....[0]....
.L_49:
        /*0120*/ 	.word	0xffffffff


	//   ....[1]....
        /*0124*/ 	.word	0xffffffff


	//   ....[2]....
        /*0128*/ 	.word	0xffffffff


	//   ....[3]....
        /*012c*/ 	.word	0xffffffff


	//----- nvinfo : EIATTR_COOP_GROUP_INSTR_OFFSETS
	.align		4
.L_50:
        /*0130*/ 	.byte	0x04, 0x28
        /*0132*/ 	.short	(.L_52 - .L_51)


	//   ....[0]....
.L_51:
        /*0134*/ 	.word	0x00000060


	//   ....[1]....
        /*0138*/ 	.word	0x00000320


	//   ....[2]....
        /*013c*/ 	.word	0x00007fb0


	//   ....[3]....
        /*0140*/ 	.word	0x00008220


	//----- nvinfo : EIATTR_VRC_CTA_INIT_COUNT
	.align		4
.L_52:
        /*0144*/ 	.byte	0x02, 0x4a
        /*0146*/ 	.byte	0x80
	.zero		1


	//----- nvinfo : EIATTR_MBARRIER_INSTR_OFFSETS
	.align		4
        /*0148*/ 	.byte	0x04, 0x39
        /*014a*/ 	.short	(.L_54 - .L_53)


	//   ....[0]....
.L_53:
        /*014c*/ 	.word	0x000021a0
        /*0150*/ 	.word	0x000000ff
        /*0154*/ 	.word	0x00000000
        /*0158*/ 	.short	0x0100
        /*015a*/ 	.byte	0x0d
	.zero		1


	//   ....[1]....
        /*015c*/ 	.word	0x000036c0
        /*0160*/ 	.word	0x000000ff
        /*0164*/ 	.word	0x00003008
        /*0168*/ 	.short	0x0100
        /*016a*/ 	.byte	0x0f
	.zero		1


	//   ....[2]....
        /*016c*/ 	.word	0x000043d0
        /*0170*/ 	.word	0x000000ff
        /*0174*/ 	.word	0x00000000
        /*0178*/ 	.short	0x010a
        /*017a*/ 	.byte	0x0d
	.zero		1


	//   ....[3]....
        /*017c*/ 	.word	0x00005670
        /*0180*/ 	.word	0x000000ff
        /*0184*/ 	.word	0x00000000
        /*0188*/ 	.short	0x010a
        /*018a*/ 	.byte	0x0d
	.zero		1


	//   ....[4]....
        /*018c*/ 	.word	0x000057a0
        /*0190*/ 	.word	0x000000ff
        /*0194*/ 	.word	0x00003000
        /*0198*/ 	.short	0x0108
        /*019a*/ 	.byte	0x0f
	.zero		1


	//   ....[5]....
        /*019c*/ 	.word	0x00005880
        /*01a0*/ 	.word	0x000000ff
        /*01a4*/ 	.word	0x00003008
        /*01a8*/ 	.short	0x0108
        /*01aa*/ 	.byte	0x0f
	.zero		1


	//   ....[6]....
        /*01ac*/ 	.word	0x00008240
        /*01b0*/ 	.word	0x000000ff
        /*01b4*/ 	.word	0x00000000
        /*01b8*/ 	.short	0x010a
        /*01ba*/ 	.byte	0x0d
	.zero		1


	//   ....[7]....
        /*01bc*/ 	.word	0x00008270
        /*01c0*/ 	.word	0x000000ff
        /*01c4*/ 	.word	0x00000000
        /*01c8*/ 	.short	0x010a
        /*01ca*/ 	.byte	0x0d
	.zero		1


	//----- nvinfo : EIATTR_NUM_MBARRIERS
	.align		4
.L_54:
        /*01cc*/ 	.byte	0x03, 0x38
        /*01ce*/ 	.short	0x0002


	//----- nvinfo : EIATTR_EXIT_INSTR_OFFSETS
	.align		4
        /*01d0*/ 	.byte	0x04, 0x1c
        /*01d2*/ 	.short	(.L_56 - .L_55)


	//   ....[0]....
.L_55:
        /*01d4*/ 	.word	0x00008230


	//----- nvinfo : EIATTR_REQNTID
	.align		4
.L_56:
        /*01d8*/ 	.byte	0x04, 0x10
        /*01da*/ 	.short	(.L_58 - .L_57)
.L_57:
        /*01dc*/ 	.word	0x00000080
        /*01e0*/ 	.word	0x00000001
        /*01e4*/ 	.word	0x00000001


	//----- nvinfo : EIATTR_CRS_STACK_SIZE
	.align		4
.L_58:
        /*01e8*/ 	.byte	0x04, 0x1e
        /*01ea*/ 	.short	(.L_60 - .L_59)
.L_59:
        /*01ec*/ 	.word	0x00000000


	//----- nvinfo : EIATTR_CBANK_PARAM_SIZE
	.align		4
.L_60:
        /*01f0*/ 	.byte	0x03, 0x19
        /*01f2*/ 	.short	0x0050


	//----- nvinfo : EIATTR_PARAM_CBANK
	.align		4
        /*01f4*/ 	.byte	0x04, 0x0a
        /*01f6*/ 	.short	(.L_62 - .L_61)
	.align		4
.L_61:
        /*01f8*/ 	.word	index@(.nv.constant0.matmul_kernel)
        /*01fc*/ 	.short	0x0380
        /*01fe*/ 	.short	0x0050


	//----- nvinfo : EIATTR_SW_WAR
	.align		4
.L_62:
        /*0200*/ 	.byte	0x04, 0x36
        /*0202*/ 	.short	(.L_64 - .L_63)
.L_63:
        /*0204*/ 	.word	0x00000008
.L_64:


//--------------------- .nv.compat                --------------------------
	.section	.nv.compat,"",@"SHT_CUDA_COMPAT_INFO"
	.align	4
        /*0000*/ 	.byte	0x02, 0x02, 0x02, 0x00, 0x02, 0x05, 0x05, 0x00, 0x02, 0x03, 0x00, 0x00, 0x02, 0x06, 0x01, 0x00


//--------------------- .nv.callgraph             --------------------------
	.section	.nv.callgraph,"",@"SHT_CUDA_CALLGRAPH"
	.align	4
	.sectionentsize	8
	.align		4
        /*0000*/ 	.word	0x00000000
	.align		4
        /*0004*/ 	.word	0xffffffff
	.align		4
        /*0008*/ 	.word	0x00000000
	.align		4
        /*000c*/ 	.word	0xfffffffe
	.align		4
        /*0010*/ 	.word	0x00000000
	.align		4
        /*0014*/ 	.word	0xfffffffd
	.align		4
        /*0018*/ 	.word	0x00000000
	.align		4
        /*001c*/ 	.word	0xfffffffc


//--------------------- .text.matmul_kernel       --------------------------
	.section	.text.matmul_kernel,"ax",@progbits
	.align	128
        .global         matmul_kernel
        .type           matmul_kernel,@function
        .size           matmul_kernel,(.L_x_20 - matmul_kernel)
        .other          matmul_kernel,@"STO_CUDA_ENTRY STV_DEFAULT"
matmul_kernel:
.text.matmul_kernel:
[----:B------:R-:W0:Y:S01]  /*0000*/  LDC R1, c[0x0][0x37c] ;  /* 0x0000df00ff017b82 */ /* 0x000e220000000800 */
[----:B------:R-:W1:Y:S01]  /*0010*/  S2R R73, SR_TID.X ;  /* 0x0000000000497919 */ /* 0x000e620000002100 */
[----:B------:R-:W2:Y:S01]  /*0020*/  LDCU.64 UR16, c[0x0][0x358] ;  /* 0x00006b00ff1077ac */ /* 0x000ea20008000a00 */
[----:B-1----:R-:W-:-:S13]  /*0030*/  ISETP.GE.U32.AND P1, PT, R73, 0x20, PT ;  /* 0x000000204900780c */ /* 0x002fda0003f26070 */
[----:B--2---:R-:W-:Y:S05]  /*0040*/  @P1 BRA `(.L_x_0) ;  /* 0x0000000000b81947 */ /* 0x004fea0003800000 */
[----:B------:R-:W1:Y:S01]  /*0050*/  S2UR UR6, SR_CgaCtaId ;  /* 0x00000000000679c3 */ /* 0x000e620000008800 */
[----:B------:R-:W-:Y:S01]  /*0060*/  NOP ;  /* 0x0000000000007918 */ /* 0x000fe20000000000 */
[----:B------:R-:W-:Y:S02]  /*0070*/  UMOV UR4, 0x40 ;  /* 0x0000004000047882 */ /* 0x000fe40000000000 */
[----:B-1----:R-:W-:-:S09]  /*0080*/  ULEA UR4, UR6, UR4, 0x18 ;  /* 0x0000000406047291 */ /* 0x002fd2000f8ec0ff */
[----:B------:R-:W1:Y:S01]  /*0090*/  LDS.U8 R0, [UR4] ;  /* 0x00000004ff007984 */ /* 0x000e620008000000 */
[----:B------:R-:W-:Y:S02]  /*00a0*/  UMOV UR4, 0x400 ;  /* 0x0000040000047882 */ /* 0x000fe40000000000 */
[----:B------:R-:W-:Y:S01]  /*00b0*/  ULEA UR4, UR6, UR4, 0x18 ;  /* 0x0000000406047291 */ /* 0x000fe2000f8ec0ff */
[----:B-1----:R-:W-:-:S13]  /*00c0*/  ISETP.NE.AND P0, PT, R0, RZ, PT ;  /* 0x000000ff0000720c */ /* 0x002fda0003f05270 */
[----:B------:R-:W-:Y:S05]  /*00d0*/  @P0 BRA `(.L_x_1) ;  /* 0x00000000007c0947 */ /* 0x000fea0003800000 */
[----:B------:R-:W-:-:S13]  /*00e0*/  ELECT P0, URZ, PT ;  /* 0x0000000000ff782f */ /* 0x000fda0003800000 */
[----:B------:R-:W-:Y:S05]  /*00f0*/  @!P0 BRA `(.L_x_2) ;  /* 0x0000000000848947 */ /* 0x000fea0003800000 */
[----:B------:R-:W-:Y:S01]  /*0100*/  UMOV UR5, 0x4 ;  /* 0x0000000400057882 */ /* 0x000fe20000000000 */
[----:B------:R-:W-:Y:S02]  /*0110*/  IMAD.MOV.U32 R4, RZ, RZ, 0x1 ;  /* 0x00000001ff047424 */ /* 0x000fe400078e00ff */
[----:B------:R-:W-:Y:S02]  /*0120*/  IMAD.MOV.U32 R5, RZ, RZ, 0xf ;  /* 0x0000000fff057424 */ /* 0x000fe400078e00ff */
[----:B------:R-:W-:Y:S04]  /*0130*/  DEPBAR.LE SB1, 0x36 ;  /* 0x00009d800000791a */ /* 0x000fe80000000000 */
[----:B------:R-:W1:Y:S02]  /*0140*/  UTCATOMSWS.FIND_AND_SET.ALIGN UP0, UR5, UR5 ;  /* 0x00000005000575e3 */ /* 0x000e640008000800 */
[----:B-1----:R-:W-:-:S04]  /*0150*/  PLOP3.LUT P0, PT, PT, PT, UP0, 0x80, 0x8 ;  /* 0x000000000008781c */ /* 0x002fc80003f0f008 */
[----:B------:R-:W-:-:S04]  /*0160*/  SEL R0, RZ, 0xffffffff, !P0 ;  /* 0xffffffffff007807 */ /* 0x000fc80004000000 */
[----:B------:R-:W-:Y:S01]  /*0170*/  ISETP.NE.AND P0, PT, R0, RZ, PT ;  /* 0x000000ff0000720c */ /* 0x000fe20003f05270 */
[----:B------:R-:W-:-:S12]  /*0180*/  IMAD.U32 R0, RZ, RZ, UR5 ;  /* 0x00000005ff007e24 */ /* 0x000fd8000f8e00ff */
[----:B------:R-:W-:Y:S05]  /*0190*/  @P0 BRA `(.L_x_3) ;  /* 0x0000000000240947 */ /* 0x000fea0003800000 */
.L_x_4:
[----:B------:R-:W-:Y:S05]  /*01a0*/  NANOSLEEP 0x64 ;  /* 0x000000640000795d */ /* 0x000fea0003800000 */
[----:B------:R-:W-:-:S05]  /*01b0*/  UMOV UR5, 0x4 ;  /* 0x0000000400057882 */ /* 0x000fca0000000000 */
[----:B------:R-:W-:Y:S04]  /*01c0*/  DEPBAR.LE SB1, 0x36 ;  /* 0x00009d800000791a */ /* 0x000fe80000000000 */
[----:B------:R-:W1:Y:S02]  /*01d0*/  UTCATOMSWS.FIND_AND_SET.ALIGN UP0, UR5, UR5 ;  /* 0x00000005000575e3 */ /* 0x000e640008000800 */
[----:B-1----:R-:W-:-:S04]  /*01e0*/  PLOP3.LUT P0, PT, PT, PT, UP0, 0x80, 0x8 ;  /* 0x000000000008781c */ /* 0x002fc80003f0f008 */
[----:B------:R-:W-:-:S04]  /*01f0*/  SEL R0, RZ, 0xffffffff, !P0 ;  /* 0xffffffffff007807 */ /* 0x000fc80004000000 */
[----:B------:R-:W-:Y:S01]  /*0200*/  ISETP.NE.AND P0, PT, R0, RZ, PT ;  /* 0x000000ff0000720c */ /* 0x000fe20003f05270 */
[----:B------:R-:W-:-:S12]  /*0210*/  IMAD.U32 R0, RZ, RZ, UR5 ;  /* 0x00000005ff007e24 */ /* 0x000fd8000f8e00ff */
[----:B------:R-:W-:Y:S05]  /*0220*/  @!P0 BRA `(.L_x_4) ;  /* 0xfffffffc00dc8947 */ /* 0x000fea000383ffff */
.L_x_3:
[C---:B------:R-:W-:Y:S01]  /*0230*/  VIADD R3, R0.reuse, 0x10 ;  /* 0x0000001000037836 */ /* 0x040fe20000000000 */
[----:B------:R-:W-:Y:S01]  /*0240*/  UMOV UR5, 0x50 ;  /* 0x0000005000057882 */ /* 0x000fe20000000000 */
[----:B------:R-:W-:Y:S01]  /*0250*/  SHF.L.U32 R2, R5, R0, RZ ;  /* 0x0000000005027219 */ /* 0x000fe200000006ff */
[----:B------:R-:W-:Y:S01]  /*0260*/  ULEA UR5, UR6, UR5, 0x18 ;  /* 0x0000000506057291 */ /* 0x000fe2000f8ec0ff */
[----:B------:R-:W-:Y:S01]  /*0270*/  IMAD.SHL.U32 R0, R0, 0x20, RZ ;  /* 0x0000002000007824 */ /* 0x000fe200078e00ff */
[----:B------:R-:W-:-:S04]  /*0280*/  SHF.L.U32 R3, R4, R3, RZ ;  /* 0x0000000304037219 */ /* 0x000fc800000006ff */
[----:B------:R-:W-:-:S05]  /*0290*/  LOP3.LUT R2, R3, R2, RZ, 0xfc, !PT ;  /* 0x0000000203027212 */ /* 0x000fca00078efcff */
[----:B------:R1:W-:Y:S04]  /*02a0*/  ATOMS.OR RZ, [UR5], R2 ;  /* 0x00000002ffff798c */ /* 0x0003e8000b000005 */
[----:B------:R1:W-:Y:S01]  /*02b0*/  STS [UR4], R0 ;  /* 0x00000000ff007988 */ /* 0x0003e20008000804 */
[----:B------:R-:W-:Y:S05]  /*02c0*/  BRA `(.L_x_2) ;  /* 0x0000000000107947 */ /* 0x000fea0003800000 */
.L_x_1:
[----:B------:R-:W-:Y:S01]  /*02d0*/  IMAD.MOV.U32 R0, RZ, RZ, -0x1 ;  /* 0xffffffffff007424 */ /* 0x000fe200078e00ff */
[----:B------:R-:W-:-:S04]  /*02e0*/  MOV R2, 0x310 ;  /* 0x0000031000027802 */ /* 0x000fc80000000f00 */
[----:B------:R1:W-:Y:S03]  /*02f0*/  STS [UR4], R0 ;  /* 0x00000000ff007988 */ /* 0x0003e60008000804 */
[----:B01----:R-:W-:Y:S05]  /*0300*/  CALL.REL.NOINC `($__internal_1_$__cuda_sm10x_tcgen05_guardrail_trap_phase_invalid_during_alloc) ;  /* 0x0000007c00f07944 */ /* 0x003fea0003c00000 */
.L_x_2:
[----:B------:R-:W-:Y:S05]  /*0310*/  WARPSYNC.ALL ;  /* 0x0000000000007948 */ /* 0x000fea0003800000 */
[----:B------:R-:W-:Y:S01]  /*0320*/  NOP ;  /* 0x0000000000007918 */ /* 0x000fe20000000000 */
.L_x_0:
[----:B------:R-:W2:Y:S01]  /*0330*/  LDC.64 R52, c[0x0][0x398] ;  /* 0x0000e600ff347b82 */ /* 0x000ea20000000a00 */
[----:B------:R-:W3:Y:S01]  /*0340*/  S2R R5, SR_CTAID.X ;  /* 0x0000000000057919 */ /* 0x000ee20000002500 */
[----:B------:R-:W-:Y:S01]  /*0350*/  UMOV UR4, 0x400 ;  /* 0x0000040000047882 */ /* 0x000fe20000000000 */
[----:B------:R-:W4:Y:S01]  /*0360*/  LDCU UR6, c[0x0][0x3a4] ;  /* 0x00007480ff0677ac */ /* 0x000f220008000800 */
[----:B------:R-:W-:Y:S02]  /*0370*/  SHF.R.U32.HI R71, RZ, 0x6, R73 ;  /* 0x00000006ff477819 */ /* 0x000fe40000011649 */
[----:B------:R-:W-:Y:S01]  /*0380*/  PRMT R120, RZ, 0x7610, R120 ;  /* 0x00007610ff787816 */ /* 0x000fe20000000078 */
[----:B------:R-:W1:Y:S01]  /*0390*/  LDCU.128 UR20, c[0x0][0x380] ;  /* 0x00007000ff1477ac */ /* 0x000e620008000c00 */
[----:B------:R-:W5:Y:S01]  /*03a0*/  S2UR UR5, SR_CgaCtaId ;  /* 0x00000000000579c3 */ /* 0x000f620000008800 */
[----:B------:R-:W-:Y:S01]  /*03b0*/  SGXT.U32 R71, R71, 0x1 ;  /* 0x000000014747781a */ /* 0x000fe20000000000 */
[----:B------:R-:W-:-:S06]  /*03c0*/  UMOV UR7, 0x1 ;  /* 0x0000000100077882 */ /* 0x000fcc0000000000 */
[----:B------:R-:W0:Y:S01]  /*03d0*/  LDC.64 R82, c[0x0][0x3a8] ;  /* 0x0000ea00ff527b82 */ /* 0x000e220000000a00 */
[----:B-12---:R-:W-:-:S07]  /*03e0*/  VIADD R0, R53, 0x7f ;  /* 0x0000007f35007836 */ /* 0x006fce0000000000 */
[----:B------:R-:W1:Y:S01]  /*03f0*/  LDC R126, c[0x0][0x3a0] ;  /* 0x0000e800ff7e7b82 */ /* 0x000e620000000800 */
[----:B------:R-:W-:Y:S01]  /*0400*/  SHF.R.S32.HI R3, RZ, 0x1f, R0 ;  /* 0x0000001fff037819 */ /* 0x000fe20000011400 */
[----:B-----5:R-:W-:-:S03]  /*0410*/  ULEA UR15, UR5, UR4, 0x18 ;  /* 0x00000004050f7291 */ /* 0x020fc6000f8ec0ff */
[----:B------:R-:W-:Y:S02]  /*0420*/  LEA.HI R3, R3, R0, RZ, 0x7 ;  /* 0x0000000003037211 */ /* 0x000fe400078f38ff */
[----:B---3--:R-:W-:Y:S01]  /*0430*/  IABS R8, R5 ;  /* 0x0000000500087213 */ /* 0x008fe20000000000 */
[----:B------:R-:W-:Y:S01]  /*0440*/  UIADD3 UR10, UPT, UPT, UR15, 0x3000, URZ ;  /* 0x000030000f0a7890 */ /* 0x000fe2000fffe0ff */
[----:B------:R-:W-:-:S04]  /*0450*/  SHF.R.S32.HI R4, RZ, 0x7, R3 ;  /* 0x00000007ff047819 */ /* 0x000fc80000011403 */
[-C--:B------:R-:W-:Y:S02]  /*0460*/  IABS R7, R4.reuse ;  /* 0x0000000400077213 */ /* 0x080fe40000000000 */
[----:B------:R-:W-:Y:S02]  /*0470*/  IABS R10, R4 ;  /* 0x00000004000a7213 */ /* 0x000fe40000000000 */
[----:B------:R-:W2:Y:S08]  /*0480*/  I2F.RP R0, R7 ;  /* 0x0000000700007306 */ /* 0x000eb00000209400 */
[----:B--2---:R-:W2:Y:S02]  /*0490*/  MUFU.RCP R0, R0 ;  /* 0x0000000000007308 */ /* 0x004ea40000001000 */
[----:B--2---:R-:W-:-:S02]  /*04a0*/  VIADD R2, R0, 0xffffffe ;  /* 0x0ffffffe00027836 */ /* 0x004fc40000000000 */
[----:B------:R-:W-:-:S04]  /*04b0*/  IMAD.MOV R0, RZ, RZ, -R10 ;  /* 0x000000ffff007224 */ /* 0x000fc800078e0a0a */
[----:B------:R2:W3:Y:S02]  /*04c0*/  F2I.FTZ.U32.TRUNC.NTZ R3, R2 ;  /* 0x0000000200037305 */ /* 0x0004e4000021f000 */
[----:B--2---:R-:W-:Y:S02]  /*04d0*/  IMAD.MOV.U32 R2, RZ, RZ, RZ ;  /* 0x000000ffff027224 */ /* 0x004fe400078e00ff */
[----:B---3--:R-:W-:-:S04]  /*04e0*/  IMAD.MOV R6, RZ, RZ, -R3 ;  /* 0x000000ffff067224 */ /* 0x008fc800078e0a03 */
[----:B------:R-:W-:Y:S02]  /*04f0*/  IMAD R9, R6, R7, RZ ;  /* 0x0000000706097224 */ /* 0x000fe400078e02ff */
[----:B------:R-:W-:Y:S02]  /*0500*/  IMAD.MOV.U32 R6, RZ, RZ, R8 ;  /* 0x000000ffff067224 */ /* 0x000fe400078e0008 */
[----:B------:R-:W-:-:S06]  /*0510*/  IMAD.HI.U32 R3, R3, R9, R2 ;  /* 0x0000000903037227 */ /* 0x000fcc00078e0002 */
[----:B------:R-:W-:-:S04]  /*0520*/  IMAD.HI.U32 R3, R3, R6, RZ ;  /* 0x0000000603037227 */ /* 0x000fc800078e00ff */
[----:B------:R-:W-:Y:S01]  /*0530*/  IMAD R0, R3, R0, R6 ;  /* 0x0000000003007224 */ /* 0x000fe200078e0206 */
[----:B------:R-:W-:Y:S04]  /*0540*/  BAR.SYNC.DEFER_BLOCKING 0x0 ;  /* 0x0000000000007b1d */ /* 0x000fe80000010000 */
[----:B------:R-:W-:-:S13]  /*0550*/  ISETP.GT.U32.AND P2, PT, R7, R0, PT ;  /* 0x000000000700720c */ /* 0x000fda0003f44070 */
[----:B------:R-:W-:Y:S02]  /*0560*/  @!P2 IMAD.IADD R0, R0, 0x1, -R7 ;  /* 0x000000010000a824 */ /* 0x000fe400078e0a07 */
[----:B------:R-:W-:Y:S01]  /*0570*/  @!P2 VIADD R3, R3, 0x1 ;  /* 0x000000010303a836 */ /* 0x000fe20000000000 */
[----:B------:R-:W-:Y:S02]  /*0580*/  ISETP.NE.AND P2, PT, R4, RZ, PT ;  /* 0x000000ff0400720c */ /* 0x000fe40003f45270 */
[----:B------:R-:W-:Y:S02]  /*0590*/  ISETP.GE.U32.AND P0, PT, R0, R7, PT ;  /* 0x000000070000720c */ /* 0x000fe40003f06070 */
[----:B------:R-:W-:-:S04]  /*05a0*/  LOP3.LUT R0, R5, R4, RZ, 0x3c, !PT ;  /* 0x0000000405007212 */ /* 0x000fc800078e3cff */
[----:B------:R-:W-:Y:S01]  /*05b0*/  ISETP.GE.AND P3, PT, R0, RZ, PT ;  /* 0x000000ff0000720c */ /* 0x000fe20003f66270 */
[----:B------:R-:W-:-:S06]  /*05c0*/  VIADD R0, R52, 0x3f ;  /* 0x0000003f34007836 */ /* 0x000fcc0000000000 */
[----:B------:R-:W-:-:S04]  /*05d0*/  @P0 VIADD R3, R3, 0x1 ;  /* 0x0000000103030836 */ /* 0x000fc80000000000 */
[----:B------:R-:W-:Y:S01]  /*05e0*/  IMAD.MOV.U32 R10, RZ, RZ, R3 ;  /* 0x000000ffff0a7224 */ /* 0x000fe200078e0003 */
[----:B------:R-:W-:-:S03]  /*05f0*/  SHF.R.S32.HI R3, RZ, 0x1f, R0 ;  /* 0x0000001fff037819 */ /* 0x000fc60000011400 */
[----:B------:R-:W-:Y:S01]  /*0600*/  @!P3 IMAD.MOV R10, RZ, RZ, -R10 ;  /* 0x000000ffff0ab224 */ /* 0x000fe200078e0a0a */
[----:B------:R-:W-:Y:S02]  /*0610*/  LEA.HI R3, R3, R0, RZ, 0x6 ;  /* 0x0000000003037211 */ /* 0x000fe400078f30ff */
[----:B------:R-:W-:-:S04]  /*0620*/  @!P2 LOP3.LUT R10, RZ, R4, RZ, 0x33, !PT ;  /* 0x00000004ff0aa212 */ /* 0x000fc800078e33ff */
[----:B------:R-:W-:Y:S01]  /*0630*/  LEA.HI.SX32 R3, R3, -R10, 0x1a ;  /* 0x8000000a03037211 */ /* 0x000fe200078fd2ff */
[----:B------:R-:W-:-:S03]  /*0640*/  IMAD.MOV R6, RZ, RZ, -R10 ;  /* 0x000000ffff067224 */ /* 0x000fc600078e0a0a */
[----:B------:R-:W-:Y:S01]  /*0650*/  VIMNMX R11, PT, PT, R3, 0x1, PT ;  /* 0x00000001030b7848 */ /* 0x000fe20003fe0100 */
[----:B------:R-:W-:-:S03]  /*0660*/  IMAD R12, R4, R6, R5 ;  /* 0x00000006040c7224 */ /* 0x000fc600078e0205 */
[-C--:B------:R-:W-:Y:S02]  /*0670*/  IABS R9, R11.reuse ;  /* 0x0000000b00097213 */ /* 0x080fe40000000000 */
[----:B------:R-:W-:Y:S02]  /*0680*/  IABS R4, R12 ;  /* 0x0000000c00047213 */ /* 0x000fe40000000000 */
[----:B------:R-:W2:Y:S01]  /*0690*/  I2F.RP R0, R9 ;  /* 0x0000000900007306 */ /* 0x000ea20000209400 */
[----:B------:R-:W-:-:S07]  /*06a0*/  IABS R6, R11 ;  /* 0x0000000b00067213 */ /* 0x000fce0000000000 */
[----:B--2---:R-:W2:Y:S02]  /*06b0*/  MUFU.RCP R0, R0 ;  /* 0x0000000000007308 */ /* 0x004ea40000001000 */
[----:B--2---:R-:W-:Y:S01]  /*06c0*/  VIADD R2, R0, 0xffffffe ;  /* 0x0ffffffe00027836 */ /* 0x004fe20000000000 */
[----:B------:R-:W-:-:S05]  /*06d0*/  IABS R0, R53 ;  /* 0x0000003500007213 */ /* 0x000fca0000000000 */
[----:B------:R2:W3:Y:S08]  /*06e0*/  F2I.FTZ.U32.TRUNC.NTZ R3, R2 ;  /* 0x0000000200037305 */ /* 0x0004f0000021f000 */
[----:B------:R-:W5:Y:S01]  /*06f0*/  I2F.RP R7, R0 ;  /* 0x0000000000077306 */ /* 0x000f620000209400 */
[----:B--2---:R-:W-:Y:S02]  /*0700*/  IMAD.MOV.U32 R2, RZ, RZ, RZ ;  /* 0x000000ffff027224 */ /* 0x004fe400078e00ff */
[----:B---3--:R-:W-:-:S04]  /*0710*/  IMAD.MOV R8, RZ, RZ, -R3 ;  /* 0x000000ffff087224 */ /* 0x008fc800078e0a03 */
[----:B------:R-:W-:Y:S01]  /*0720*/  IMAD R5, R8, R9, RZ ;  /* 0x0000000908057224 */ /* 0x000fe200078e02ff */
[----:B------:R-:W-:-:S03]  /*0730*/  IABS R8, R52 ;  /* 0x0000003400087213 */ /* 0x000fc60000000000 */
[----:B------:R-:W-:Y:S01]  /*0740*/  IMAD.HI.U32 R3, R3, R5, R2 ;  /* 0x0000000503037227 */ /* 0x000fe200078e0002 */
[----:B-----5:R-:W2:Y:S03]  /*0750*/  MUFU.RCP R7, R7 ;  /* 0x0000000700077308 */ /* 0x020ea60000001000 */
[----:B------:R-:W-:Y:S02]  /*0760*/  IMAD.MOV.U32 R2, RZ, RZ, R4 ;  /* 0x000000ffff027224 */ /* 0x000fe400078e0004 */
[----:B------:R-:W-:Y:S02]  /*0770*/  IMAD.MOV R4, RZ, RZ, -R6 ;  /* 0x000000ffff047224 */ /* 0x000fe400078e0a06 */
[----:B------:R-:W-:Y:S01]  /*0780*/  IMAD.HI.U32 R3, R3, R2, RZ ;  /* 0x0000000203037227 */ /* 0x000fe200078e00ff */
[----:B------:R-:W3:Y:S03]  /*0790*/  I2F.RP R6, R8 ;  /* 0x0000000800067306 */ /* 0x000ee60000209400 */
[----:B------:R-:W-:-:S05]  /*07a0*/  IMAD R2, R3, R4, R2 ;  /* 0x0000000403027224 */ /* 0x000fca00078e0202 */
[----:B------:R-:W-:Y:S01]  /*07b0*/  ISETP.GT.U32.AND P2, PT, R9, R2, PT ;  /* 0x000000020900720c */ /* 0x000fe20003f44070 */
[----:B--2---:R-:W-:Y:S01]  /*07c0*/  VIADD R4, R7, 0xffffffe ;  /* 0x0ffffffe07047836 */ /* 0x004fe20000000000 */
[----:B------:R-:W-:-:S03]  /*07d0*/  SHF.R.U32.HI R7, RZ, 0x5, R73 ;  /* 0x00000005ff077819 */ /* 0x000fc60000011649 */
[----:B------:R2:W5:Y:S01]  /*07e0*/  F2I.FTZ.U32.TRUNC.NTZ R5, R4 ;  /* 0x0000000400057305 */ /* 0x000562000021f000 */
[----:B------:R-:W-:-:S07]  /*07f0*/  SGXT.U32 R7, R7, 0x2 ;  /* 0x000000020707781a */ /* 0x000fce0000000000 */
[----:B------:R-:W-:Y:S01]  /*0800*/  @!P2 IMAD.IADD R2, R2, 0x1, -R9 ;  /* 0x000000010202a824 */ /* 0x000fe200078e0a09 */
[----:B---3--:R-:W3:Y:S01]  /*0810*/  MUFU.RCP R6, R6 ;  /* 0x0000000600067308 */ /* 0x008ee20000001000 */
[----:B------:R-:W-:Y:S01]  /*0820*/  @!P2 VIADD R3, R3, 0x1 ;  /* 0x000000010303a836 */ /* 0x000fe20000000000 */
[----:B------:R-:W-:Y:S01]  /*0830*/  ISETP.NE.AND P2, PT, R11, RZ, PT ;  /* 0x000000ff0b00720c */ /* 0x000fe20003f45270 */
[----:B--2---:R-:W-:Y:S01]  /*0840*/  IMAD.MOV.U32 R4, RZ, RZ, RZ ;  /* 0x000000ffff047224 */ /* 0x004fe200078e00ff */
[----:B------:R-:W-:Y:S02]  /*0850*/  ISETP.GE.U32.AND P0, PT, R2, R9, PT ;  /* 0x000000090200720c */ /* 0x000fe40003f06070 */
[----:B------:R-:W-:Y:S01]  /*0860*/  LOP3.LUT R2, R12, R11, RZ, 0x3c, !PT ;  /* 0x0000000b0c027212 */ /* 0x000fe200078e3cff */
[----:B-----5:R-:W-:-:S03]  /*0870*/  IMAD.MOV R9, RZ, RZ, -R5 ;  /* 0x000000ffff097224 */ /* 0x020fc600078e0a05 */
[----:B------:R-:W-:Y:S01]  /*0880*/  ISETP.GE.AND P3, PT, R2, RZ, PT ;  /* 0x000000ff0200720c */ /* 0x000fe20003f66270 */
[----:B------:R-:W-:-:S04]  /*0890*/  IMAD R9, R9, R0, RZ ;  /* 0x0000000009097224 */ /* 0x000fc800078e02ff */
[----:B------:R-:W-:-:S04]  /*08a0*/  IMAD.HI.U32 R4, R5, R9, R4 ;  /* 0x0000000905047227 */ /* 0x000fc800078e0004 */
[----:B------:R-:W-:-:S04]  /*08b0*/  @P0 VIADD R3, R3, 0x1 ;  /* 0x0000000103030836 */ /* 0x000fc80000000000 */
[----:B------:R-:W-:Y:S02]  /*08c0*/  IMAD.MOV.U32 R68, RZ, RZ, R3 ;  /* 0x000000ffff447224 */ /* 0x000fe400078e0003 */
[----:B---3--:R-:W-:Y:S02]  /*08d0*/  VIADD R3, R6, 0xffffffe ;  /* 0x0ffffffe06037836 */ /* 0x008fe40000000000 */
[----:B------:R-:W-:Y:S01]  /*08e0*/  @!P3 IMAD.MOV R68, RZ, RZ, -R68 ;  /* 0x000000ffff44b224 */ /* 0x000fe200078e0a44 */
[----:B------:R-:W-:Y:S02]  /*08f0*/  @!P2 LOP3.LUT R68, RZ, R11, RZ, 0x33, !PT ;  /* 0x0000000bff44a212 */ /* 0x000fe400078e33ff */
[----:B------:R-:W-:Y:S01]  /*0900*/  ISETP.NE.AND P2, PT, R52, RZ, PT ;  /* 0x000000ff3400720c */ /* 0x000fe20003f45270 */
[----:B------:R-:W2:Y:S02]  /*0910*/  F2I.FTZ.U32.TRUNC.NTZ R3, R3 ;  /* 0x0000000300037305 */ /* 0x000ea4000021f000 */
[----:B------:R-:W-:-:S02]  /*0920*/  IMAD.MOV R2, RZ, RZ, -R68 ;  /* 0x000000ffff027224 */ /* 0x000fc400078e0a44 */
[----:B------:R-:W-:Y:S02]  /*0930*/  IMAD.SHL.U32 R68, R68, 0x80, RZ ;  /* 0x0000008044447824 */ /* 0x000fe400078e00ff */
[----:B------:R-:W-:-:S03]  /*0940*/  IMAD R2, R11, R2, R12 ;  /* 0x000000020b027224 */ /* 0x000fc600078e020c */
[----:B------:R-:W-:Y:S01]  /*0950*/  LOP3.LUT R44, R68, R7, RZ, 0xfc, !PT ;  /* 0x00000007442c7212 */ /* 0x000fe200078efcff */
[----:B------:R-:W-:Y:S02]  /*0960*/  IMAD.IADD R5, R10, 0x1, R2 ;  /* 0x000000010a057824 */ /* 0x000fe400078e0202 */
[----:B------:R-:W-:Y:S01]  /*0970*/  IMAD.MOV.U32 R2, RZ, RZ, RZ ;  /* 0x000000ffff027224 */ /* 0x000fe200078e00ff */
[C---:B------:R-:W-:Y:S01]  /*0980*/  LOP3.LUT R10, R44.reuse, 0x4, RZ, 0xfc, !PT ;  /* 0x000000042c0a7812 */ /* 0x040fe200078efcff */
[----:B--2---:R-:W-:Y:S01]  /*0990*/  IMAD.MOV R6, RZ, RZ, -R3 ;  /* 0x000000ffff067224 */ /* 0x004fe200078e0a03 */
[----:B------:R-:W-:Y:S02]  /*09a0*/  LOP3.LUT R11, R44, 0x8, RZ, 0xfc, !PT ;  /* 0x000000082c0b7812 */ /* 0x000fe400078efcff */
[----:B------:R-:W-:Y:S01]  /*09b0*/  IABS R9, R10 ;  /* 0x0000000a00097213 */ /* 0x000fe20000000000 */
[----:B------:R-:W-:Y:S01]  /*09c0*/  IMAD.MOV.U32 R7, RZ, RZ, R6 ;  /* 0x000000ffff077224 */ /* 0x000fe200078e0006 */
[----:B------:R-:W-:-:S02]  /*09d0*/  LOP3.LUT R6, R73, 0x3f, RZ, 0xc0, !PT ;  /* 0x0000003f49067812 */ /* 0x000fc400078ec0ff */
[----:B------:R-:W-:Y:S01]  /*09e0*/  IABS R47, R11 ;  /* 0x0000000b002f7213 */ /* 0x000fe20000000000 */
[----:B------:R-:W-:Y:S01]  /*09f0*/  IMAD R7, R7, R8, RZ ;  /* 0x0000000807077224 */ /* 0x000fe200078e02ff */
[----:B------:R-:W-:Y:S02]  /*0a00*/  ISETP.GE.AND P4, PT, R10, RZ, PT ;  /* 0x000000ff0a00720c */ /* 0x000fe40003f86270 */
[C---:B------:R-:W-:Y:S01]  /*0a10*/  LOP3.LUT R10, R44.reuse, 0x10, RZ, 0xfc, !PT ;  /* 0x000000102c0a7812 */ /* 0x040fe200078efcff */
[----:B------:R-:W-:Y:S01]  /*0a20*/  IMAD.HI.U32 R3, R3, R7, R2 ;  /* 0x0000000703037227 */ /* 0x000fe200078e0002 */
[----:B------:R-:W-:Y:S02]  /*0a30*/  LOP3.LUT R26, R44, 0x7c, RZ, 0xfc, !PT ;  /* 0x0000007c2c1a7812 */ /* 0x000fe400078efcff */
[----:B------:R-:W-:Y:S01]  /*0a40*/  IABS R45, R44 ;  /* 0x0000002c002d7213 */ /* 0x000fe20000000000 */
[----:B------:R-:W-:Y:S01]  /*0a50*/  IMAD R2, R5, 0x40, R6 ;  /* 0x0000004005027824 */ /* 0x000fe200078e0206 */
[----:B------:R-:W-:Y:S01]  /*0a60*/  IABS R101, R26 ;  /* 0x0000001a00657213 */ /* 0x000fe20000000000 */
[----:B------:R-:W-:Y:S01]  /*0a70*/  IMAD.HI.U32 R5, R4, R9, RZ ;  /* 0x0000000904057227 */ /* 0x000fe200078e00ff */
[----:B------:R-:W-:-:S02]  /*0a80*/  LOP3.LUT R15, R44, 0xc, RZ, 0xfc, !PT ;  /* 0x0000000c2c0f7812 */ /* 0x000fc400078efcff */
[----:B------:R-:W-:Y:S01]  /*0a90*/  IABS R6, R2 ;  /* 0x0000000200067213 */ /* 0x000fe20000000000 */
[----:B------:R-:W-:Y:S01]  /*0aa0*/  IMAD.MOV R88, RZ, RZ, -R5 ;  /* 0x000000ffff587224 */ /* 0x000fe200078e0a05 */
[----:B------:R-:W-:Y:S01]  /*0ab0*/  ISETP.GE.AND P5, PT, R2, RZ, PT ;  /* 0x000000ff0200720c */ /* 0x000fe20003fa6270 */
[----:B------:R-:W-:Y:S01]  /*0ac0*/  IMAD.HI.U32 R5, R4, R47, RZ ;  /* 0x0000002f04057227 */ /* 0x000fe200078e00ff */
[----:B------:R-:W-:Y:S02]  /*0ad0*/  IABS R91, R15 ;  /* 0x0000000f005b7213 */ /* 0x000fe40000000000 */
[C---:B------:R-:W-:Y:S01]  /*0ae0*/  LOP3.LUT R12, R44.reuse, 0x14, RZ, 0xfc, !PT ;  /* 0x000000142c0c7812 */ /* 0x040fe200078efcff */
[----:B------:R-:W-:Y:S01]  /*0af0*/  IMAD.HI.U32 R3, R3, R6, RZ ;  /* 0x0000000603037227 */ /* 0x000fe200078e00ff */
[----:B------:R-:W-:Y:S02]  /*0b00*/  ISETP.GE.AND P3, PT, R11, RZ, PT ;  /* 0x000000ff0b00720c */ /* 0x000fe40003f66270 */
[----:B------:R-:W-:Y:S01]  /*0b10*/  IABS R11, R12 ;  /* 0x0000000c000b7213 */ /* 0x000fe20000000000 */
[----:B------:R-:W-:Y:S01]  /*0b20*/  IMAD.MOV R5, RZ, RZ, -R5 ;  /* 0x000000ffff057224 */ /* 0x000fe200078e0a05 */
[C---:B------:R-:W-:Y:S01]  /*0b30*/  LOP3.LUT R17, R44.reuse, 0x18, RZ, 0xfc, !PT ;  /* 0x000000182c117812 */ /* 0x040fe200078efcff */
[----:B------:R-:W-:Y:S01]  /*0b40*/  IMAD.MOV R3, RZ, RZ, -R3 ;  /* 0x000000ffff037224 */ /* 0x000fe200078e0a03 */
[----:B------:R-:W-:Y:S01]  /*0b50*/  LOP3.LUT R23, R44, 0x1c, RZ, 0xfc, !PT ;  /* 0x0000001c2c177812 */ /* 0x000fe200078efcff */
[----:B------:R-:W-:Y:S01]  /*0b60*/  IMAD R47, R0, R5, R47 ;  /* 0x00000005002f7224 */ /* 0x000fe200078e022f */
[----:B------:R-:W-:Y:S01]  /*0b70*/  IABS R13, R17 ;  /* 0x00000011000d7213 */ /* 0x000fe20000000000 */
[----:B------:R-:W-:Y:S01]  /*0b80*/  IMAD R5, R8, R3, R6 ;  /* 0x0000000308057224 */ /* 0x000fe200078e0206 */
[----:B------:R-:W-:Y:S01]  /*0b90*/  LOP3.LUT R25, R44, 0x20, RZ, 0xfc, !PT ;  /* 0x000000202c197812 */ /* 0x000fe200078efcff */
[----:B------:R-:W-:Y:S01]  /*0ba0*/  IMAD R88, R0, R88, R9 ;  /* 0x0000005800587224 */ /* 0x000fe200078e0209 */
[----:B------:R-:W-:Y:S01]  /*0bb0*/  IABS R9, R10 ;  /* 0x0000000a00097213 */ /* 0x000fe20000000000 */
[----:B------:R-:W-:Y:S01]  /*0bc0*/  IMAD.HI.U32 R7, R4, R45, RZ ;  /* 0x0000002d04077227 */ /* 0x000fe200078e00ff */
[----:B------:R-:W-:-:S02]  /*0bd0*/  ISETP.GT.U32.AND P0, PT, R8, R5, PT ;  /* 0x000000050800720c */ /* 0x000fc40003f04070 */
[----:B------:R-:W-:Y:S01]  /*0be0*/  IABS R55, R25 ;  /* 0x0000001900377213 */ /* 0x000fe20000000000 */
[----:B------:R-:W-:Y:S01]  /*0bf0*/  IMAD.HI.U32 R6, R4, R9, RZ ;  /* 0x0000000904067227 */ /* 0x000fe200078e00ff */
[C---:B------:R-:W-:Y:S02]  /*0c00*/  LOP3.LUT R19, R44.reuse, 0x24, RZ, 0xfc, !PT ;  /* 0x000000242c137812 */ /* 0x040fe400078efcff */
[----:B------:R-:W-:Y:S01]  /*0c10*/  LOP3.LUT R29, R44, 0x2c, RZ, 0xfc, !PT ;  /* 0x0000002c2c1d7812 */ /* 0x000fe200078efcff */
[----:B------:R-:W-:Y:S01]  /*0c20*/  IMAD.MOV R6, RZ, RZ, -R6 ;  /* 0x000000ffff067224 */ /* 0x000fe200078e0a06 */
[----:B------:R-:W-:Y:S01]  /*0c30*/  IABS R111, R19 ;  /* 0x00000013006f7213 */ /* 0x000fe20000000000 */
[----:B------:R-:W-:Y:S01]  /*0c40*/  IMAD.MOV R7, RZ, RZ, -R7 ;  /* 0x000000ffff077224 */ /* 0x000fe200078e0a07 */
[----:B------:R-:W-:Y:S01]  /*0c50*/  IABS R109, R29 ;  /* 0x0000001d006d7213 */ /* 0x000fe20000000000 */
[----:B------:R-:W-:Y:S01]  /*0c60*/  IMAD R48, R0, R6, R9 ;  /* 0x0000000600307224 */ /* 0x000fe200078e0209 */
[C---:B------:R-:W-:Y:S01]  /*0c70*/  LOP3.LUT R27, R44.reuse, 0x28, RZ, 0xfc, !PT ;  /* 0x000000282c1b7812 */ /* 0x040fe200078efcff */
[----:B------:R-:W-:Y:S01]  /*0c80*/  @!P0 IMAD.IADD R5, R5, 0x1, -R8 ;  /* 0x0000000105058824 */ /* 0x000fe200078e0a08 */
[----:B------:R-:W-:Y:S01]  /*0c90*/  LOP3.LUT R30, R44, 0x30, RZ, 0xfc, !PT ;  /* 0x000000302c1e7812 */ /* 0x000fe200078efcff */
[----:B------:R-:W-:Y:S01]  /*0ca0*/  IMAD.HI.U32 R6, R4, R101, RZ ;  /* 0x0000006504067227 */ /* 0x000fe200078e00ff */
[----:B------:R-:W-:-:S02]  /*0cb0*/  LOP3.LUT R31, R44, 0x34, RZ, 0xfc, !PT ;  /* 0x000000342c1f7812 */ /* 0x000fc400078efcff */
[----:B------:R-:W-:Y:S01]  /*0cc0*/  ISETP.GT.U32.AND P0, PT, R8, R5, PT ;  /* 0x000000050800720c */ /* 0x000fe20003f04070 */
[----:B------:R-:W-:Y:S01]  /*0cd0*/  IMAD.MOV R6, RZ, RZ, -R6 ;  /* 0x000000ffff067224 */ /* 0x000fe200078e0a06 */
[----:B------:R-:W-:Y:S01]  /*0ce0*/  IABS R59, R30 ;  /* 0x0000001e003b7213 */ /* 0x000fe20000000000 */
[C---:B------:R-:W-:Y:S01]  /*0cf0*/  IMAD R45, R0.reuse, R7, R45 ;  /* 0x00000007002d7224 */ /* 0x040fe200078e022d */
[----:B------:R-:W-:Y:S01]  /*0d00*/  IABS R9, R31 ;  /* 0x0000001f00097213 */ /* 0x000fe20000000000 */
[----:B------:R-:W-:Y:S01]  /*0d10*/  IMAD R101, R0, R6, R101 ;  /* 0x0000000600657224 */ /* 0x000fe200078e0265 */
[----:B------:R-:W-:Y:S01]  /*0d20*/  LOP3.LUT R21, R44, 0x38, RZ, 0xfc, !PT ;  /* 0x000000382c157812 */ /* 0x000fe200078efcff */
[----:B------:R-:W-:Y:S01]  /*0d30*/  IMAD.HI.U32 R3, R4, R91, RZ ;  /* 0x0000005b04037227 */ /* 0x000fe200078e00ff */
[----:B------:R-:W-:Y:S02]  /*0d40*/  LOP3.LUT R24, R44, 0x3c, RZ, 0xfc, !PT ;  /* 0x0000003c2c187812 */ /* 0x000fe400078efcff */
[C---:B------:R-:W-:Y:S01]  /*0d50*/  ISETP.GT.U32.AND P6, PT, R0.reuse, R101, PT ;  /* 0x000000650000720c */ /* 0x040fe20003fc4070 */
[----:B------:R-:W-:Y:S01]  /*0d60*/  IMAD.MOV R3, RZ, RZ, -R3 ;  /* 0x000000ffff037224 */ /* 0x000fe200078e0a03 */
[----:B------:R-:W-:Y:S01]  /*0d70*/  IABS R103, R24 ;  /* 0x0000001800677213 */ /* 0x000fe20000000000 */
[----:B------:R-:W-:Y:S01]  /*0d80*/  @!P0 IMAD.IADD R5, R5, 0x1, -R8 ;  /* 0x0000000105058824 */ /* 0x000fe200078e0a08 */
[C---:B------:R-:W-:Y:S01]  /*0d90*/  ISETP.GT.U32.AND P0, PT, R0.reuse, R45, PT ;  /* 0x0000002d0000720c */ /* 0x040fe20003f04070 */
[----:B------:R-:W-:Y:S01]  /*0da0*/  IMAD R91, R0, R3, R91 ;  /* 0x00000003005b7224 */ /* 0x000fe200078e025b */
[----:B------:R-:W-:Y:S01]  /*0db0*/  LOP3.LUT R16, R44, 0x44, RZ, 0xfc, !PT ;  /* 0x000000442c107812 */ /* 0x000fe200078efcff */
[----:B------:R-:W-:Y:S01]  /*0dc0*/  @!P5 IMAD.MOV R5, RZ, RZ, -R5 ;  /* 0x000000ffff05d224 */ /* 0x000fe200078e0a05 */
[----:B------:R-:W-:Y:S01]  /*0dd0*/  ISETP.GT.U32.AND P5, PT, R0, R88, PT ;  /* 0x000000580000720c */ /* 0x000fe20003fa4070 */
[----:B------:R-:W-:Y:S01]  /*0de0*/  IMAD.HI.U32 R7, R4, R11, RZ ;  /* 0x0000000b04077227 */ /* 0x000fe200078e00ff */
[----:B------:R-:W-:-:S02]  /*0df0*/  @!P2 LOP3.LUT R5, RZ, R52, RZ, 0x33, !PT ;  /* 0x00000034ff05a212 */ /* 0x000fc400078e33ff */
[----:B------:R-:W-:Y:S01]  /*0e00*/  ISETP.GT.U32.AND P2, PT, R0, R47, PT ;  /* 0x0000002f0000720c */ /* 0x000fe20003f44070 */
[--C-:B------:R-:W-:Y:S01]  /*0e10*/  @!P6 IMAD.IADD R101, R101, 0x1, -R0.reuse ;  /* 0x000000016565e824 */ /* 0x100fe200078e0a00 */
[----:B------:R-:W-:Y:S01]  /*0e20*/  LOP3.LUT R14, R44, 0x40, RZ, 0xfc, !PT ;  /* 0x000000402c0e7812 */ /* 0x000fe200078efcff */
[----:B------:R-:W-:Y:S01]  /*0e30*/  IMAD.MOV R7, RZ, RZ, -R7 ;  /* 0x000000ffff077224 */ /* 0x000fe200078e0a07 */
[----:B------:R-:W-:Y:S01]  /*0e40*/  IABS R8, R16 ;  /* 0x0000001000087213 */ /* 0x000fe20000000000 */
[--C-:B------:R-:W-:Y:S01]  /*0e50*/  @!P0 IMAD.IADD R45, R45, 0x1, -R0.reuse ;  /* 0x000000012d2d8824 */ /* 0x100fe200078e0a00 */
[----:B------:R-:W-:Y:S01]  /*0e60*/  ISETP.GT.U32.AND P6, PT, R0, R101, PT ;  /* 0x000000650000720c */ /* 0x000fe20003fc4070 */
[----:B------:R-:W-:Y:S01]  /*0e70*/  IMAD.HI.U32 R3, R4, R13, RZ ;  /* 0x0000000d04037227 */ /* 0x000fe200078e00ff */
[----:B------:R-:W-:Y:S02]  /*0e80*/  IABS R61, R14 ;  /* 0x0000000e003d7213 */ /* 0x000fe40000000000 */
[----:B------:R-:W-:Y:S01]  /*0e90*/  ISETP.GT.U32.AND P0, PT, R0, R45, PT ;  /* 0x0000002d0000720c */ /* 0x000fe20003f04070 */
[----:B------:R-:W-:Y:S01]  /*0ea0*/  @!P5 IMAD.IADD R88, R88, 0x1, -R0 ;  /* 0x000000015858d824 */ /* 0x000fe200078e0a00 */
[C---:B------:R-:W-:Y:S01]  /*0eb0*/  ISETP.GT.U32.AND P5, PT, R0.reuse, R91, PT ;  /* 0x0000005b0000720c */ /* 0x040fe20003fa4070 */
[----:B------:R-:W-:Y:S01]  /*0ec0*/  IMAD R90, R0, R7, R11 ;  /* 0x00000007005a7224 */ /* 0x000fe200078e020b */
[----:B------:R-:W-:Y:S01]  /*0ed0*/  IABS R7, R23 ;  /* 0x0000001700077213 */ /* 0x000fe20000000000 */
[----:B------:R-:W-:Y:S01]  /*0ee0*/  IMAD.MOV R3, RZ, RZ, -R3 ;  /* 0x000000ffff037224 */ /* 0x000fe200078e0a03 */
[----:B------:R-:W-:Y:S01]  /*0ef0*/  LOP3.LUT R18, R44, 0x48, RZ, 0xfc, !PT ;  /* 0x000000482c127812 */ /* 0x000fe200078efcff */
[----:B------:R-:W-:Y:S01]  /*0f00*/  IMAD.HI.U32 R6, R4, R55, RZ ;  /* 0x0000003704067227 */ /* 0x000fe200078e00ff */
[----:B------:R-:W-:-:S02]  /*0f10*/  LOP3.LUT R22, R44, 0x50, RZ, 0xfc, !PT ;  /* 0x000000502c167812 */ /* 0x000fc400078efcff */
[----:B------:R-:W-:Y:S01]  /*0f20*/  LOP3.LUT R20, R44, 0x4c, RZ, 0xfc, !PT ;  /* 0x0000004c2c147812 */ /* 0x000fe200078efcff */
[--C-:B------:R-:W-:Y:S01]  /*0f30*/  @!P6 IMAD.IADD R101, R101, 0x1, -R0.reuse ;  /* 0x000000016565e824 */ /* 0x100fe200078e0a00 */
[C---:B------:R-:W-:Y:S01]  /*0f40*/  ISETP.GT.U32.AND P6, PT, R0.reuse, R88, PT ;  /* 0x000000580000720c */ /* 0x040fe20003fc4070 */
[--C-:B------:R-:W-:Y:S01]  /*0f50*/  @!P0 IMAD.IADD R45, R45, 0x1, -R0.reuse ;  /* 0x000000012d2d8824 */ /* 0x100fe200078e0a00 */
[C---:B------:R-:W-:Y:S01]  /*0f60*/  ISETP.GT.U32.AND P0, PT, R0.reuse, R48, PT ;  /* 0x000000300000720c */ /* 0x040fe20003f04070 */
[----:B------:R-:W-:Y:S01]  /*0f70*/  @!P5 IMAD.IADD R91, R91, 0x1, -R0 ;  /* 0x000000015b5bd824 */ /* 0x000fe200078e0a00 */
[C---:B------:R-:W-:Y:S01]  /*0f80*/  ISETP.GT.U32.AND P5, PT, R0.reuse, R90, PT ;  /* 0x0000005a0000720c */ /* 0x040fe20003fa4070 */
[----:B------:R-:W-:Y:S01]  /*0f90*/  IMAD R54, R0, R3, R13 ;  /* 0x0000000300367224 */ /* 0x000fe200078e020d */
[----:B------:R-:W-:Y:S01]  /*0fa0*/  IABS R63, R22 ;  /* 0x00000016003f7213 */ /* 0x000fe20000000000 */
[----:B------:R-:W-:Y:S01]  /*0fb0*/  IMAD.HI.U32 R3, R4, R7, RZ ;  /* 0x0000000704037227 */ /* 0x000fe200078e00ff */
[----:B------:R-:W-:-:S02]  /*0fc0*/  IABS R105, R20 ;  /* 0x0000001400697213 */ /* 0x000fc40000000000 */
[C---:B------:R-:W-:Y:S01]  /*0fd0*/  LOP3.LUT R28, R44.reuse, 0x58, RZ, 0xfc, !PT ;  /* 0x000000582c1c7812 */ /* 0x040fe200078efcff */
[----:B------:R-:W-:Y:S01]  /*0fe0*/  IMAD.MOV R94, RZ, RZ, -R3 ;  /* 0x000000ffff5e7224 */ /* 0x000fe200078e0a03 */
[----:B------:R-:W-:Y:S01]  /*0ff0*/  LOP3.LUT R32, R44, 0x5c, RZ, 0xfc, !PT ;  /* 0x0000005c2c207812 */ /* 0x000fe200078efcff */
[--C-:B------:R-:W-:Y:S01]  /*1000*/  @!P6 IMAD.IADD R88, R88, 0x1, -R0.reuse ;  /* 0x000000015858e824 */ /* 0x100fe200078e0a00 */
[----:B------:R-:W-:Y:S01]  /*1010*/  ISETP.GT.U32.AND P6, PT, R0, R91, PT ;  /* 0x0000005b0000720c */ /* 0x000fe20003fc4070 */
[----:B------:R-:W-:Y:S01]  /*1020*/  @!P0 IMAD.IADD R48, R48, 0x1, -R0 ;  /* 0x0000000130308824 */ /* 0x000fe200078e0a00 */
[----:B------:R-:W-:Y:S01]  /*1030*/  IABS R33, R28 ;  /* 0x0000001c00217213 */ /* 0x000fe20000000000 */
[C---:B------:R-:W-:Y:S01]  /*1040*/  IMAD R94, R0.reuse, R94, R7 ;  /* 0x0000005e005e7224 */ /* 0x040fe200078e0207 */
[----:B------:R-:W-:Y:S01]  /*1050*/  IABS R7, R27 ;  /* 0x0000001b00077213 */ /* 0x000fe20000000000 */
[----:B------:R-:W-:Y:S01]  /*1060*/  IMAD.MOV R6, RZ, RZ, -R6 ;  /* 0x000000ffff067224 */ /* 0x000fe200078e0a06 */
[----:B------:R-:W-:Y:S01]  /*1070*/  ISETP.GT.U32.AND P0, PT, R0, R48, PT ;  /* 0x000000300000720c */ /* 0x000fe20003f04070 */
[----:B------:R-:W-:Y:S01]  /*1080*/  @!P5 IMAD.IADD R90, R90, 0x1, -R0 ;  /* 0x000000015a5ad824 */ /* 0x000fe200078e0a00 */
[----:B------:R-:W-:Y:S01]  /*1090*/  ISETP.GT.U32.AND P5, PT, R0, R94, PT ;  /* 0x0000005e0000720c */ /* 0x000fe20003fa4070 */
[----:B------:R-:W-:Y:S01]  /*10a0*/  IMAD.HI.U32 R3, R4, R111, RZ ;  /* 0x0000006f04037227 */ /* 0x000fe200078e00ff */
[----:B------:R-:W-:-:S02]  /*10b0*/  IABS R41, R32 ;  /* 0x0000002000297213 */ /* 0x000fc40000000000 */
[----:B------:R-:W-:Y:S01]  /*10c0*/  LOP3.LUT R34, R44, 0x60, RZ, 0xfc, !PT ;  /* 0x000000602c227812 */ /* 0x000fe200078efcff */
[----:B------:R-:W-:Y:S01]  /*10d0*/  IMAD R55, R0, R6, R55 ;  /* 0x0000000600377224 */ /* 0x000fe200078e0237 */
[----:B------:R-:W-:Y:S01]  /*10e0*/  LOP3.LUT R38, R44, 0x64, RZ, 0xfc, !PT ;  /* 0x000000642c267812 */ /* 0x000fe200078efcff */
[--C-:B------:R-:W-:Y:S01]  /*10f0*/  @!P6 IMAD.IADD R91, R91, 0x1, -R0.reuse ;  /* 0x000000015b5be824 */ /* 0x100fe200078e0a00 */
[----:B------:R-:W-:Y:S01]  /*1100*/  ISETP.GT.U32.AND P6, PT, R0, R90, PT ;  /* 0x0000005a0000720c */ /* 0x000fe20003fc4070 */
[----:B------:R-:W-:Y:S01]  /*1110*/  IMAD.MOV R3, RZ, RZ, -R3 ;  /* 0x000000ffff037224 */ /* 0x000fe200078e0a03 */
[----:B------:R-:W-:Y:S01]  /*1120*/  IABS R39, R34 ;  /* 0x0000002200277213 */ /* 0x000fe20000000000 */
[--C-:B------:R-:W-:Y:S01]  /*1130*/  @!P0 IMAD.IADD R48, R48, 0x1, -R0.reuse ;  /* 0x0000000130308824 */ /* 0x100fe200078e0a00 */
[C---:B------:R-:W-:Y:S01]  /*1140*/  ISETP.GT.U32.AND P0, PT, R0.reuse, R55, PT ;  /* 0x000000370000720c */ /* 0x040fe20003f04070 */
[----:B------:R-:W-:Y:S01]  /*1150*/  IMAD R111, R0, R3, R111 ;  /* 0x00000003006f7224 */ /* 0x000fe200078e026f */
[----:B------:R-:W-:Y:S01]  /*1160*/  IABS R11, R38 ;  /* 0x00000026000b7213 */ /* 0x000fe20000000000 */
[----:B------:R-:W-:Y:S01]  /*1170*/  @!P5 IMAD.IADD R94, R94, 0x1, -R0 ;  /* 0x000000015e5ed824 */ /* 0x000fe200078e0a00 */
[----:B------:R-:W-:Y:S01]  /*1180*/  LOP3.LUT R72, R44, 0x68, RZ, 0xfc, !PT ;  /* 0x000000682c487812 */ /* 0x000fe200078efcff */
[----:B------:R-:W-:Y:S01]  /*1190*/  IMAD.HI.U32 R6, R4, R109, RZ ;  /* 0x0000006d04067227 */ /* 0x000fe200078e00ff */
[----:B------:R-:W-:-:S02]  /*11a0*/  ISETP.GT.U32.AND P5, PT, R0, R111, PT ;  /* 0x0000006f0000720c */ /* 0x000fc40003fa4070 */
[----:B------:R-:W-:Y:S01]  /*11b0*/  IABS R43, R72 ;  /* 0x00000048002b7213 */ /* 0x000fe20000000000 */
[----:B------:R-:W-:Y:S01]  /*11c0*/  @!P6 IMAD.IADD R90, R90, 0x1, -R0 ;  /* 0x000000015a5ae824 */ /* 0x000fe200078e0a00 */
[----:B------:R-:W-:Y:S01]  /*11d0*/  ISETP.GT.U32.AND P6, PT, R0, R94, PT ;  /* 0x0000005e0000720c */ /* 0x000fe20003fc4070 */
[----:B------:R-:W-:Y:S01]  /*11e0*/  IMAD.MOV R6, RZ, RZ, -R6 ;  /* 0x000000ffff067224 */ /* 0x000fe200078e0a06 */
[C---:B------:R-:W-:Y:S01]  /*11f0*/  LOP3.LUT R70, R44.reuse, 0x6c, RZ, 0xfc, !PT ;  /* 0x0000006c2c467812 */ /* 0x040fe200078efcff */
[----:B------:R-:W-:Y:S01]  /*1200*/  @!P0 IMAD.IADD R55, R55, 0x1, -R0 ;  /* 0x0000000137378824 */ /* 0x000fe200078e0a00 */
[----:B------:R-:W-:Y:S01]  /*1210*/  LOP3.LUT R66, R44, 0x70, RZ, 0xfc, !PT ;  /* 0x000000702c427812 */ /* 0x000fe200078efcff */
[----:B------:R-:W-:Y:S01]  /*1220*/  IMAD.HI.U32 R3, R4, R7, RZ ;  /* 0x0000000704037227 */ /* 0x000fe200078e00ff */
[----:B------:R-:W-:Y:S02]  /*1230*/  LOP3.LUT R64, R44, 0x74, RZ, 0xfc, !PT ;  /* 0x000000742c407812 */ /* 0x000fe400078efcff */
[C---:B------:R-:W-:Y:S01]  /*1240*/  ISETP.GT.U32.AND P0, PT, R0.reuse, R55, PT ;  /* 0x000000370000720c */ /* 0x040fe20003f04070 */
[----:B------:R-:W-:Y:S01]  /*1250*/  IMAD R109, R0, R6, R109 ;  /* 0x00000006006d7224 */ /* 0x000fe200078e026d */
[----:B------:R-:W-:Y:S01]  /*1260*/  IABS R13, R66 ;  /* 0x00000042000d7213 */ /* 0x000fe20000000000 */
[----:B------:R-:W-:-:S02]  /*1270*/  IMAD.MOV R58, RZ, RZ, -R3 ;  /* 0x000000ffff3a7224 */ /* 0x000fc400078e0a03 */
[----:B------:R-:W-:-:S04]  /*1280*/  IMAD.HI.U32 R3, R4, R59, RZ ;  /* 0x0000003b04037227 */ /* 0x000fc800078e00ff */
[----:B------:R-:W-:Y:S01]  /*1290*/  @!P5 IMAD.IADD R111, R111, 0x1, -R0 ;  /* 0x000000016f6fd824 */ /* 0x000fe200078e0a00 */
[----:B------:R-:W-:Y:S01]  /*12a0*/  ISETP.GT.U32.AND P5, PT, R0, R109, PT ;  /* 0x0000006d0000720c */ /* 0x000fe20003fa4070 */
[----:B------:R-:W-:-:S04]  /*12b0*/  IMAD.HI.U32 R6, R4, R9, RZ ;  /* 0x0000000904067227 */ /* 0x000fc800078e00ff */
[----:B------:R-:W-:Y:S02]  /*12c0*/  IMAD.MOV R3, RZ, RZ, -R3 ;  /* 0x000000ffff037224 */ /* 0x000fe400078e0a03 */
[----:B------:R-:W-:Y:S01]  /*12d0*/  @!P6 IMAD.IADD R94, R94, 0x1, -R0 ;  /* 0x000000015e5ee824 */ /* 0x000fe200078e0a00 */
[C---:B------:R-:W-:Y:S01]  /*12e0*/  ISETP.GT.U32.AND P6, PT, R0.reuse, R111, PT ;  /* 0x0000006f0000720c */ /* 0x040fe20003fc4070 */
[C---:B------:R-:W-:Y:S02]  /*12f0*/  IMAD R59, R0.reuse, R3, R59 ;  /* 0x00000003003b7224 */ /* 0x040fe400078e023b */
[----:B------:R-:W-:Y:S02]  /*1300*/  IMAD.MOV R6, RZ, RZ, -R6 ;  /* 0x000000ffff067224 */ /* 0x000fe400078e0a06 */
[----:B------:R-:W-:Y:S01]  /*1310*/  @!P0 IMAD.IADD R55, R55, 0x1, -R0 ;  /* 0x0000000137378824 */ /* 0x000fe200078e0a00 */
[C---:B------:R-:W-:Y:S01]  /*1320*/  ISETP.GT.U32.AND P0, PT, R0.reuse, R59, PT ;  /* 0x0000003b0000720c */ /* 0x040fe20003f04070 */
[----:B------:R-:W-:-:S02]  /*1330*/  IMAD R102, R0, R6, R9 ;  /* 0x0000000600667224 */ /* 0x000fc400078e0209 */
[--C-:B------:R-:W-:Y:S02]  /*1340*/  @!P2 IMAD.IADD R47, R47, 0x1, -R0.reuse ;  /* 0x000000012f2fa824 */ /* 0x100fe400078e0a00 */
[C---:B------:R-:W-:Y:S01]  /*1350*/  IMAD R58, R0.reuse, R58, R7 ;  /* 0x0000003a003a7224 */ /* 0x040fe200078e0207 */
[----:B------:R-:W-:Y:S01]  /*1360*/  IABS R7, R21 ;  /* 0x0000001500077213 */ /* 0x000fe20000000000 */
[--C-:B------:R-:W-:Y:S01]  /*1370*/  @!P5 IMAD.IADD R109, R109, 0x1, -R0.reuse ;  /* 0x000000016d6dd824 */ /* 0x100fe200078e0a00 */
[C---:B------:R-:W-:Y:S01]  /*1380*/  ISETP.GT.U32.AND P5, PT, R0.reuse, R102, PT ;  /* 0x000000660000720c */ /* 0x040fe20003fa4070 */
[----:B------:R-:W-:Y:S01]  /*1390*/  @!P6 IMAD.IADD R111, R111, 0x1, -R0 ;  /* 0x000000016f6fe824 */ /* 0x000fe200078e0a00 */
[----:B------:R-:W-:Y:S01]  /*13a0*/  ISETP.GT.U32.AND P2, PT, R0, R47, PT ;  /* 0x0000002f0000720c */ /* 0x000fe20003f44070 */
[----:B------:R-:W-:Y:S01]  /*13b0*/  IMAD.HI.U32 R3, R4, R7, RZ ;  /* 0x0000000704037227 */ /* 0x000fe200078e00ff */
[----:B------:R-:W-:-:S03]  /*13c0*/  ISETP.GT.U32.AND P6, PT, R0, R109, PT ;  /* 0x0000006d0000720c */ /* 0x000fc60003fc4070 */
[----:B------:R-:W-:-:S04]  /*13d0*/  IMAD.HI.U32 R6, R4, R103, RZ ;  /* 0x0000006704067227 */ /* 0x000fc800078e00ff */
[----:B------:R-:W-:Y:S02]  /*13e0*/  IMAD.MOV R3, RZ, RZ, -R3 ;  /* 0x000000ffff037224 */ /* 0x000fe400078e0a03 */
[----:B------:R-:W-:Y:S02]  /*13f0*/  @!P0 IMAD.IADD R59, R59, 0x1, -R0 ;  /* 0x000000013b3b8824 */ /* 0x000fe400078e0a00 */
[----:B------:R-:W-:Y:S02]  /*1400*/  IMAD R60, R0, R3, R7 ;  /* 0x00000003003c7224 */ /* 0x000fe400078e0207 */
[----:B------:R-:W-:Y:S02]  /*1410*/  IMAD.MOV R6, RZ, RZ, -R6 ;  /* 0x000000ffff067224 */ /* 0x000fe400078e0a06 */
[----:B------:R-:W-:Y:S02]  /*1420*/  IMAD.MOV.U32 R7, RZ, RZ, R8 ;  /* 0x000000ffff077224 */ /* 0x000fe400078e0008 */
[--C-:B------:R-:W-:Y:S01]  /*1430*/  @!P5 IMAD.IADD R102, R102, 0x1, -R0.reuse ;  /* 0x000000016666d824 */ /* 0x100fe200078e0a00 */
[C---:B------:R-:W-:Y:S01]  /*1440*/  ISETP.GT.U32.AND P5, PT, R0.reuse, R59, PT ;  /* 0x0000003b0000720c */ /* 0x040fe20003fa4070 */
[----:B------:R-:W-:Y:S01]  /*1450*/  @!P2 IMAD.IADD R47, R47, 0x1, -R0 ;  /* 0x000000012f2fa824 */ /* 0x000fe200078e0a00 */
[C---:B------:R-:W-:Y:S01]  /*1460*/  ISETP.GT.U32.AND P2, PT, R0.reuse, R54, PT ;  /* 0x000000360000720c */ /* 0x040fe20003f44070 */
[----:B------:R-:W-:-:S02]  /*1470*/  IMAD R103, R0, R6, R103 ;  /* 0x0000000600677224 */ /* 0x000fc400078e0267 */
[----:B------:R-:W-:-:S03]  /*1480*/  IMAD.HI.U32 R3, R4, R61, RZ ;  /* 0x0000003d04037227 */ /* 0x000fc600078e00ff */
[----:B------:R-:W-:Y:S01]  /*1490*/  ISETP.GT.U32.AND P0, PT, R0, R103, PT ;  /* 0x000000670000720c */ /* 0x000fe20003f04070 */
[----:B------:R-:W-:-:S04]  /*14a0*/  IMAD.HI.U32 R6, R4, R7, RZ ;  /* 0x0000000704067227 */ /* 0x000fc800078e00ff */
[----:B------:R-:W-:Y:S01]  /*14b0*/  @!P6 IMAD.IADD R109, R109, 0x1, -R0 ;  /* 0x000000016d6de824 */ /* 0x000fe200078e0a00 */
[C---:B------:R-:W-:Y:S01]  /*14c0*/  ISETP.GT.U32.AND P6, PT, R0.reuse, R102, PT ;  /* 0x000000660000720c */ /* 0x040fe20003fc4070 */
[----:B------:R-:W-:Y:S02]  /*14d0*/  IMAD.MOV R3, RZ, RZ, -R3 ;  /* 0x000000ffff037224 */ /* 0x000fe400078e0a03 */
[----:B------:R-:W-:Y:S02]  /*14e0*/  IMAD.MOV R6, RZ, RZ, -R6 ;  /* 0x000000ffff067224 */ /* 0x000fe400078e0a06 */
[C---:B------:R-:W-:Y:S02]  /*14f0*/  IMAD R61, R0.reuse, R3, R61 ;  /* 0x00000003003d7224 */ /* 0x040fe400078e023d */
[C---:B------:R-:W-:Y:S01]  /*1500*/  IMAD R104, R0.reuse, R6, R7 ;  /* 0x0000000600687224 */ /* 0x040fe200078e0207 */
[----:B------:R-:W-:Y:S01]  /*1510*/  IABS R7, R18 ;  /* 0x0000001200077213 */ /* 0x000fe20000000000 */
[--C-:B------:R-:W-:Y:S01]  /*1520*/  @!P5 IMAD.IADD R59, R59, 0x1, -R0.reuse ;  /* 0x000000013b3bd824 */ /* 0x100fe200078e0a00 */
[----:B------:R-:W-:Y:S01]  /*1530*/  ISETP.GT.U32.AND P5, PT, R0, R61, PT ;  /* 0x0000003d0000720c */ /* 0x000fe20003fa4070 */
[----:B------:R-:W-:-:S02]  /*1540*/  @!P2 IMAD.IADD R54, R54, 0x1, -R0 ;  /* 0x000000013636a824 */ /* 0x000fc400078e0a00 */
[----:B------:R-:W-:-:S03]  /*1550*/  IMAD.HI.U32 R3, R4, R7, RZ ;  /* 0x0000000704037227 */ /* 0x000fc600078e00ff */
[----:B------:R-:W-:Y:S01]  /*1560*/  ISETP.GT.U32.AND P2, PT, R0, R54, PT ;  /* 0x000000360000720c */ /* 0x000fe20003f44070 */
[--C-:B------:R-:W-:Y:S01]  /*1570*/  @!P6 IMAD.IADD R102, R102, 0x1, -R0.reuse ;  /* 0x000000016666e824 */ /* 0x100fe200078e0a00 */
[C---:B------:R-:W-:Y:S01]  /*1580*/  ISETP.GT.U32.AND P6, PT, R0.reuse, R104, PT ;  /* 0x000000680000720c */ /* 0x040fe20003fc4070 */
[----:B------:R-:W-:Y:S02]  /*1590*/  IMAD.MOV R62, RZ, RZ, -R3 ;  /* 0x000000ffff3e7224 */ /* 0x000fe400078e0a03 */
[--C-:B------:R-:W-:Y:S02]  /*15a0*/  @!P0 IMAD.IADD R103, R103, 0x1, -R0.reuse ;  /* 0x0000000167678824 */ /* 0x100fe400078e0a00 */
[C---:B------:R-:W-:Y:S02]  /*15b0*/  IMAD R62, R0.reuse, R62, R7 ;  /* 0x0000003e003e7224 */ /* 0x040fe400078e0207 */
[----:B------:R-:W-:Y:S01]  /*15c0*/  @!P5 IMAD.IADD R61, R61, 0x1, -R0 ;  /* 0x000000013d3dd824 */ /* 0x000fe200078e0a00 */
[----:B------:R-:W-:Y:S01]  /*15d0*/  ISETP.GT.U32.AND P0, PT, R0, R103, PT ;  /* 0x000000670000720c */ /* 0x000fe20003f04070 */
[----:B------:R-:W-:Y:S01]  /*15e0*/  IMAD.HI.U32 R6, R4, R63, RZ ;  /* 0x0000003f04067227 */ /* 0x000fe200078e00ff */
[----:B------:R-:W-:-:S03]  /*15f0*/  ISETP.GT.U32.AND P5, PT, R0, R62, PT ;  /* 0x0000003e0000720c */ /* 0x000fc60003fa4070 */
[--C-:B------:R-:W-:Y:S01]  /*1600*/  @!P6 IMAD.IADD R104, R104, 0x1, -R0.reuse ;  /* 0x000000016868e824 */ /* 0x100fe200078e0a00 */
[----:B------:R-:W-:Y:S01]  /*1610*/  ISETP.GT.U32.AND P6, PT, R0, R61, PT ;  /* 0x0000003d0000720c */ /* 0x000fe20003fc4070 */
[----:B------:R-:W-:Y:S01]  /*1620*/  @!P2 IMAD.IADD R54, R54, 0x1, -R0 ;  /* 0x000000013636a824 */ /* 0x000fe200078e0a00 */
[----:B------:R-:W-:Y:S01]  /*1630*/  ISETP.GT.U32.AND P2, PT, R0, R58, PT ;  /* 0x0000003a0000720c */ /* 0x000fe20003f44070 */
[----:B------:R-:W-:Y:S02]  /*1640*/  IMAD.MOV R6, RZ, RZ, -R6 ;  /* 0x000000ffff067224 */ /* 0x000fe400078e0a06 */
[----:B------:R-:W-:-:S04]  /*1650*/  IMAD.HI.U32 R3, R4, R105, RZ ;  /* 0x0000006904037227 */ /* 0x000fc800078e00ff */
[--C-:B------:R-:W-:Y:S01]  /*1660*/  @!P5 IMAD.IADD R62, R62, 0x1, -R0.reuse ;  /* 0x000000013e3ed824 */ /* 0x100fe200078e0a00 */
[----:B------:R-:W-:Y:S01]  /*1670*/  ISETP.GT.U32.AND P5, PT, R0, R104, PT ;  /* 0x000000680000720c */ /* 0x000fe20003fa4070 */
[--C-:B------:R-:W-:Y:S01]  /*1680*/  @!P0 IMAD.IADD R103, R103, 0x1, -R0.reuse ;  /* 0x0000000167678824 */ /* 0x100fe200078e0a00 */
[----:B------:R-:W-:Y:S01]  /*1690*/  ISETP.GE.AND P0, PT, R26, RZ, PT ;  /* 0x000000ff1a00720c */ /* 0x000fe20003f06270 */
[--C-:B------:R-:W-:Y:S01]  /*16a0*/  @!P6 IMAD.IADD R61, R61, 0x1, -R0.reuse ;  /* 0x000000013d3de824 */ /* 0x100fe200078e0a00 */
[----:B------:R-:W-:Y:S01]  /*16b0*/  ISETP.GT.U32.AND P6, PT, R0, R62, PT ;  /* 0x0000003e0000720c */ /* 0x000fe20003fc4070 */
[----:B------:R-:W-:Y:S01]  /*16c0*/  @!P2 IMAD.IADD R58, R58, 0x1, -R0 ;  /* 0x000000013a3aa824 */ /* 0x000fe200078e0a00 */
[----:B------:R-:W-:Y:S01]  /*16d0*/  LOP3.LUT R26, R44, 0x54, RZ, 0xfc, !PT ;  /* 0x000000542c1a7812 */ /* 0x000fe200078efcff */
[C---:B------:R-:W-:Y:S02]  /*16e0*/  IMAD R63, R0.reuse, R6, R63 ;  /* 0x00000006003f7224 */ /* 0x040fe400078e023f */
[----:B------:R-:W-:Y:S01]  /*16f0*/  IMAD.MOV R3, RZ, RZ, -R3 ;  /* 0x000000ffff037224 */ /* 0x000fe200078e0a03 */
[----:B------:R-:W-:Y:S01]  /*1700*/  ISETP.GT.U32.AND P2, PT, R0, R58, PT ;  /* 0x0000003a0000720c */ /* 0x000fe20003f44070 */
[----:B------:R-:W-:Y:S01]  /*1710*/  IMAD.HI.U32 R6, R4, R33, RZ ;  /* 0x0000002104067227 */ /* 0x000fe200078e00ff */
[----:B------:R-:W-:-:S03]  /*1720*/  IABS R35, R26 ;  /* 0x0000001a00237213 */ /* 0x000fc60000000000 */
[----:B------:R-:W-:Y:S02]  /*1730*/  IMAD R105, R0, R3, R105 ;  /* 0x0000000300697224 */ /* 0x000fe400078e0269 */
[--C-:B------:R-:W-:Y:S01]  /*1740*/  @!P6 IMAD.IADD R62, R62, 0x1, -R0.reuse ;  /* 0x000000013e3ee824 */ /* 0x100fe200078e0a00 */
[----:B------:R-:W-:Y:S01]  /*1750*/  ISETP.GT.U32.AND P6, PT, R0, R63, PT ;  /* 0x0000003f0000720c */ /* 0x000fe20003fc4070 */
[----:B------:R-:W-:Y:S01]  /*1760*/  @!P5 IMAD.IADD R104, R104, 0x1, -R0 ;  /* 0x000000016868d824 */ /* 0x000fe200078e0a00 */
[----:B------:R-:W-:Y:S01]  /*1770*/  ISETP.GT.U32.AND P5, PT, R0, R105, PT ;  /* 0x000000690000720c */ /* 0x000fe20003fa4070 */
[----:B------:R-:W-:Y:S02]  /*1780*/  IMAD.MOV R6, RZ, RZ, -R6 ;  /* 0x000000ffff067224 */ /* 0x000fe400078e0a06 */
[----:B------:R-:W-:Y:S01]  /*1790*/  @!P2 IMAD.IADD R58, R58, 0x1, -R0 ;  /* 0x000000013a3aa824 */ /* 0x000fe200078e0a00 */
[----:B------:R-:W-:Y:S01]  /*17a0*/  ISETP.GT.U32.AND P2, PT, R0, R60, PT ;  /* 0x0000003c0000720c */ /* 0x000fe20003f44070 */
[----:B------:R-:W-:-:S04]  /*17b0*/  IMAD.HI.U32 R3, R4, R35, RZ ;  /* 0x0000002304037227 */ /* 0x000fc800078e00ff */
[C---:B------:R-:W-:Y:S02]  /*17c0*/  IMAD R33, R0.reuse, R6, R33 ;  /* 0x0000000600217224 */ /* 0x040fe400078e0221 */
[----:B------:R-:W-:Y:S02]  /*17d0*/  IMAD.MOV R3, RZ, RZ, -R3 ;  /* 0x000000ffff037224 */ /* 0x000fe400078e0a03 */
[--C-:B------:R-:W-:Y:S01]  /*17e0*/  @!P6 IMAD.IADD R63, R63, 0x1, -R0.reuse ;  /* 0x000000013f3fe824 */ /* 0x100fe200078e0a00 */
[C---:B------:R-:W-:Y:S01]  /*17f0*/  ISETP.GT.U32.AND P6, PT, R0.reuse, R33, PT ;  /* 0x000000210000720c */ /* 0x040fe20003fc4070 */
[----:B------:R-:W-:Y:S02]  /*1800*/  IMAD R35, R0, R3, R35 ;  /* 0x0000000300237224 */ /* 0x000fe400078e0223 */
[--C-:B------:R-:W-:Y:S02]  /*1810*/  @!P2 IMAD.IADD R60, R60, 0x1, -R0.reuse ;  /* 0x000000013c3ca824 */ /* 0x100fe400078e0a00 */
[----:B------:R-:W-:Y:S01]  /*1820*/  @!P5 IMAD.IADD R105, R105, 0x1, -R0 ;  /* 0x000000016969d824 */ /* 0x000fe200078e0a00 */
[----:B------:R-:W-:Y:S01]  /*1830*/  ISETP.GT.U32.AND P5, PT, R0, R35, PT ;  /* 0x000000230000720c */ /* 0x000fe20003fa4070 */
[----:B------:R-:W-:Y:S01]  /*1840*/  IMAD.HI.U32 R7, R4, R41, RZ ;  /* 0x0000002904077227 */ /* 0x000fe200078e00ff */
[----:B------:R-:W-:-:S03]  /*1850*/  ISETP.GT.U32.AND P2, PT, R0, R60, PT ;  /* 0x0000003c0000720c */ /* 0x000fc60003f44070 */
[----:B------:R-:W-:Y:S02]  /*1860*/  IMAD.MOV R7, RZ, RZ, -R7 ;  /* 0x000000ffff077224 */ /* 0x000fe400078e0a07 */
[----:B------:R-:W-:Y:S01]  /*1870*/  @!P6 IMAD.IADD R33, R33, 0x1, -R0 ;  /* 0x000000012121e824 */ /* 0x000fe200078e0a00 */
[----:B------:R-:W-:Y:S01]  /*1880*/  ISETP.GE.AND P6, PT, R44, RZ, PT ;  /* 0x000000ff2c00720c */ /* 0x000fe20003fc6270 */
[----:B------:R-:W-:Y:S01]  /*1890*/  IMAD R41, R0, R7, R41 ;  /* 0x0000000700297224 */ /* 0x000fe200078e0229 */
[----:B------:R-:W-:Y:S01]  /*18a0*/  LOP3.LUT R44, R44, 0x78, RZ, 0xfc, !PT ;  /* 0x000000782c2c7812 */ /* 0x000fe200078efcff */
[----:B------:R-:W-:-:S03]  /*18b0*/  IMAD.HI.U32 R8, R4, R39, RZ ;  /* 0x0000002704087227 */ /* 0x000fc600078e00ff */
[----:B------:R-:W-:Y:S01]  /*18c0*/  IABS R57, R44 ;  /* 0x0000002c00397213 */ /* 0x000fe20000000000 */
[--C-:B------:R-:W-:Y:S01]  /*18d0*/  @!P5 IMAD.IADD R35, R35, 0x1, -R0.reuse ;  /* 0x000000012323d824 */ /* 0x100fe200078e0a00 */
[----:B------:R-:W-:Y:S01]  /*18e0*/  ISETP.GT.U32.AND P5, PT, R0, R41, PT ;  /* 0x000000290000720c */ /* 0x000fe20003fa4070 */
[----:B------:R-:W-:Y:S01]  /*18f0*/  @!P2 IMAD.IADD R60, R60, 0x1, -R0 ;  /* 0x000000013c3ca824 */ /* 0x000fe200078e0a00 */
[----:B------:R-:W-:Y:S01]  /*1900*/  ISETP.GE.AND P2, PT, R15, RZ, PT ;  /* 0x000000ff0f00720c */ /* 0x000fe20003f46270 */
[----:B------:R-:W-:Y:S01]  /*1910*/  IMAD.HI.U32 R9, R4, R11, RZ ;  /* 0x0000000b04097227 */ /* 0x000fe200078e00ff */
[----:B------:R-:W-:-:S03]  /*1920*/  IABS R15, R64 ;  /* 0x00000040000f7213 */ /* 0x000fc60000000000 */
[----:B------:R-:W-:Y:S02]  /*1930*/  IMAD.MOV R8, RZ, RZ, -R8 ;  /* 0x000000ffff087224 */ /* 0x000fe400078e0a08 */
[----:B------:R-:W-:Y:S01]  /*1940*/  @!P0 IMAD.MOV R101, RZ, RZ, -R101 ;  /* 0x000000ffff658224 */ /* 0x000fe200078e0a65 */
[C---:B------:R-:W-:Y:S01]  /*1950*/  ISETP.GT.U32.AND P0, PT, R0.reuse, R63, PT ;  /* 0x0000003f0000720c */ /* 0x040fe20003f04070 */
[----:B------:R-:W-:Y:S01]  /*1960*/  @!P6 IMAD.MOV R45, RZ, RZ, -R45 ;  /* 0x000000ffff2de224 */ /* 0x000fe200078e0a2d */
[C---:B------:R-:W-:Y:S01]  /*1970*/  ISETP.GT.U32.AND P6, PT, R0.reuse, R105, PT ;  /* 0x000000690000720c */ /* 0x040fe20003fc4070 */
[----:B------:R-:W-:Y:S02]  /*1980*/  IMAD.MOV R9, RZ, RZ, -R9 ;  /* 0x000000ffff097224 */ /* 0x000fe400078e0a09 */
[----:B------:R-:W-:Y:S02]  /*1990*/  IMAD R39, R0, R8, R39 ;  /* 0x0000000800277224 */ /* 0x000fe400078e0227 */
[----:B------:R-:W-:-:S04]  /*19a0*/  IMAD.HI.U32 R6, R4, R43, RZ ;  /* 0x0000002b04067227 */ /* 0x000fc800078e00ff */
[C---:B------:R-:W-:Y:S01]  /*19b0*/  IMAD R3, R0.reuse, R9, R11 ;  /* 0x0000000900037224 */ /* 0x040fe200078e020b */
[----:B------:R-:W-:Y:S01]  /*19c0*/  IABS R11, R70 ;  /* 0x00000046000b7213 */ /* 0x000fe20000000000 */
[----:B------:R-:W-:Y:S02]  /*19d0*/  IMAD.MOV R6, RZ, RZ, -R6 ;  /* 0x000000ffff067224 */ /* 0x000fe400078e0a06 */
[----:B------:R-:W-:Y:S01]  /*19e0*/  @!P5 IMAD.IADD R41, R41, 0x1, -R0 ;  /* 0x000000012929d824 */ /* 0x000fe200078e0a00 */
[C---:B------:R-:W-:Y:S01]  /*19f0*/  ISETP.GT.U32.AND P5, PT, R0.reuse, R39, PT ;  /* 0x000000270000720c */ /* 0x040fe20003fa4070 */
[C---:B------:R-:W-:Y:S02]  /*1a00*/  IMAD R43, R0.reuse, R6, R43 ;  /* 0x00000006002b7224 */ /* 0x040fe400078e022b */
[----:B------:R-:W-:Y:S01]  /*1a10*/  @!P4 IMAD.MOV R88, RZ, RZ, -R88 ;  /* 0x000000ffff58c224 */ /* 0x000fe200078e0a58 */
[C---:B------:R-:W-:Y:S01]  /*1a20*/  ISETP.GT.U32.AND P4, PT, R0.reuse, R35, PT ;  /* 0x000000230000720c */ /* 0x040fe20003f84070 */
[----:B------:R-:W-:Y:S01]  /*1a30*/  @!P3 IMAD.MOV R47, RZ, RZ, -R47 ;  /* 0x000000ffff2fb224 */ /* 0x000fe200078e0a2f */
[C---:B------:R-:W-:Y:S01]  /*1a40*/  ISETP.GT.U32.AND P3, PT, R0.reuse, R33, PT ;  /* 0x000000210000720c */ /* 0x040fe20003f64070 */
[----:B------:R-:W-:Y:S01]  /*1a50*/  @!P2 IMAD.MOV R91, RZ, RZ, -R91 ;  /* 0x000000ffff5ba224 */ /* 0x000fe200078e0a5b */
[----:B------:R-:W-:Y:S01]  /*1a60*/  ISETP.GT.U32.AND P2, PT, R0, R41, PT ;  /* 0x000000290000720c */ /* 0x000fe20003f44070 */
[C---:B------:R-:W-:Y:S01]  /*1a70*/  IMAD.HI.U32 R7, R4.reuse, R11, RZ ;  /* 0x0000000b04077227 */ /* 0x040fe200078e00ff */
[----:B------:R-:W2:Y:S03]  /*1a80*/  LDS R6, [UR15] ;  /* 0x0000000fff067984 */ /* 0x000ea60008000800 */
[----:B------:R-:W-:-:S04]  /*1a90*/  IMAD.HI.U32 R8, R4, R13, RZ ;  /* 0x0000000d04087227 */ /* 0x000fc800078e00ff */
[----:B------:R-:W-:-:S04]  /*1aa0*/  IMAD.HI.U32 R9, R4, R15, RZ ;  /* 0x0000000f04097227 */ /* 0x000fc800078e00ff */
[--C-:B------:R-:W-:Y:S01]  /*1ab0*/  @!P0 IMAD.IADD R63, R63, 0x1, -R0.reuse ;  /* 0x000000013f3f8824 */ /* 0x100fe200078e0a00 */
[C---:B------:R-:W-:Y:S01]  /*1ac0*/  ISETP.GT.U32.AND P0, PT, R0.reuse, R43, PT ;  /* 0x0000002b0000720c */ /* 0x040fe20003f04070 */
[----:B------:R-:W-:Y:S01]  /*1ad0*/  @!P6 IMAD.IADD R105, R105, 0x1, -R0 ;  /* 0x000000016969e824 */ /* 0x000fe200078e0a00 */
[----:B------:R-:W-:Y:S01]  /*1ae0*/  ISETP.GT.U32.AND P6, PT, R0, R3, PT ;  /* 0x000000030000720c */ /* 0x000fe20003fc4070 */
[----:B------:R-:W-:Y:S02]  /*1af0*/  IMAD.MOV R7, RZ, RZ, -R7 ;  /* 0x000000ffff077224 */ /* 0x000fe400078e0a07 */
[----:B------:R-:W-:Y:S02]  /*1b00*/  IMAD.MOV R8, RZ, RZ, -R8 ;  /* 0x000000ffff087224 */ /* 0x000fe400078e0a08 */
[----:B------:R-:W-:Y:S02]  /*1b10*/  IMAD.MOV R9, RZ, RZ, -R9 ;  /* 0x000000ffff097224 */ /* 0x000fe400078e0a09 */
[----:B------:R-:W-:-:S04]  /*1b20*/  IMAD.HI.U32 R4, R4, R57, RZ ;  /* 0x0000003904047227 */ /* 0x000fc800078e00ff */
[C---:B------:R-:W-:Y:S02]  /*1b30*/  IMAD R42, R0.reuse, R7, R11 ;  /* 0x00000007002a7224 */ /* 0x040fe400078e020b */
[C---:B------:R-:W-:Y:S02]  /*1b40*/  IMAD R56, R0.reuse, R8, R13 ;  /* 0x0000000800387224 */ /* 0x040fe400078e020d */
[C---:B------:R-:W-:Y:S02]  /*1b50*/  IMAD R46, R0.reuse, R9, R15 ;  /* 0x00000009002e7224 */ /* 0x040fe400078e020f */
[----:B------:R-:W-:Y:S02]  /*1b60*/  @!P5 IMAD.IADD R39, R39, 0x1, -R0 ;  /* 0x000000012727d824 */ /* 0x000fe400078e0a00 */
[----:B------:R-:W-:Y:S02]  /*1b70*/  IMAD.MOV R4, RZ, RZ, -R4 ;  /* 0x000000ffff047224 */ /* 0x000fe400078e0a04 */
[--C-:B------:R-:W-:Y:S01]  /*1b80*/  @!P4 IMAD.IADD R35, R35, 0x1, -R0.reuse ;  /* 0x000000012323c824 */ /* 0x100fe200078e0a00 */
[C---:B------:R-:W-:Y:S01]  /*1b90*/  ISETP.GT.U32.AND P5, PT, R0.reuse, R39, PT ;  /* 0x000000270000720c */ /* 0x040fe20003fa4070 */
[--C-:B------:R-:W-:Y:S01]  /*1ba0*/  @!P3 IMAD.IADD R33, R33, 0x1, -R0.reuse ;  /* 0x000000012121b824 */ /* 0x100fe200078e0a00 */
[C---:B------:R-:W-:Y:S01]  /*1bb0*/  ISETP.GT.U32.AND P4, PT, R0.reuse, R42, PT ;  /* 0x0000002a0000720c */ /* 0x040fe20003f84070 */
[--C-:B------:R-:W-:Y:S01]  /*1bc0*/  @!P2 IMAD.IADD R41, R41, 0x1, -R0.reuse ;  /* 0x000000012929a824 */ /* 0x100fe200078e0a00 */
[C---:B------:R-:W-:Y:S01]  /*1bd0*/  ISETP.GT.U32.AND P3, PT, R0.reuse, R56, PT ;  /* 0x000000380000720c */ /* 0x040fe20003f64070 */
[C---:B------:R-:W-:Y:S01]  /*1be0*/  IMAD R57, R0.reuse, R4, R57 ;  /* 0x0000000400397224 */ /* 0x040fe200078e0239 */
[----:B------:R-:W-:Y:S01]  /*1bf0*/  ISETP.GT.U32.AND P2, PT, R0, R46, PT ;  /* 0x0000002e0000720c */ /* 0x000fe20003f44070 */
[--C-:B------:R-:W-:Y:S01]  /*1c00*/  @!P0 IMAD.IADD R43, R43, 0x1, -R0.reuse ;  /* 0x000000012b2b8824 */ /* 0x100fe200078e0a00 */
[----:B------:R-:W-:Y:S01]  /*1c10*/  ISETP.GE.AND P0, PT, R12, RZ, PT ;  /* 0x000000ff0c00720c */ /* 0x000fe20003f06270 */
[--C-:B------:R-:W-:Y:S01]  /*1c20*/  @!P6 IMAD.IADD R3, R3, 0x1, -R0.reuse ;  /* 0x000000010303e824 */ /* 0x100fe200078e0a00 */
[----:B------:R-:W-:Y:S01]  /*1c30*/  ISETP.GT.U32.AND P6, PT, R0, R57, PT ;  /* 0x000000390000720c */ /* 0x000fe20003fc4070 */
[----:B0-----:R-:W-:Y:S01]  /*1c40*/  IMAD R7, R71, R82, RZ ;  /* 0x0000005247077224 */ /* 0x001fe200078e02ff */
[----:B------:R-:W-:Y:S01]  /*1c50*/  SHF.R.U32.HI R4, RZ, 0x5, R73 ;  /* 0x00000005ff047819 */ /* 0x000fe20000011649 */
[--C-:B------:R-:W-:Y:S01]  /*1c60*/  @!P5 IMAD.IADD R39, R39, 0x1, -R0.reuse ;  /* 0x000000012727d824 */ /* 0x100fe200078e0a00 */
[----:B------:R-:W-:Y:S01]  /*1c70*/  ISETP.GE.AND P5, PT, R10, RZ, PT ;  /* 0x000000ff0a00720c */ /* 0x000fe20003fa6270 */
[--C-:B------:R-:W-:Y:S01]  /*1c80*/  @!P4 IMAD.IADD R42, R42, 0x1, -R0.reuse ;  /* 0x000000012a2ac824 */ /* 0x100fe200078e0a00 */
[----:B------:R-:W-:Y:S01]  /*1c90*/  ISETP.GE.AND P4, PT, R17, RZ, PT ;  /* 0x000000ff1100720c */ /* 0x000fe20003f86270 */
[--C-:B------:R-:W-:Y:S01]  /*1ca0*/  @!P3 IMAD.IADD R56, R56, 0x1, -R0.reuse ;  /* 0x000000013838b824 */ /* 0x100fe200078e0a00 */
[----:B------:R-:W-:Y:S01]  /*1cb0*/  ISETP.GE.AND P3, PT, R23, RZ, PT ;  /* 0x000000ff1700720c */ /* 0x000fe20003f66270 */
[----:B------:R-:W-:Y:S01]  /*1cc0*/  @!P2 IMAD.IADD R46, R46, 0x1, -R0 ;  /* 0x000000012e2ea824 */ /* 0x000fe200078e0a00 */
[----:B------:R-:W-:Y:S01]  /*1cd0*/  ISETP.GE.AND P2, PT, R25, RZ, PT ;  /* 0x000000ff1900720c */ /* 0x000fe20003f46270 */
[----:B------:R-:W-:Y:S01]  /*1ce0*/  @!P0 IMAD.MOV R90, RZ, RZ, -R90 ;  /* 0x000000ffff5a8224 */ /* 0x000fe200078e0a5a */
[C---:B------:R-:W-:Y:S01]  /*1cf0*/  ISETP.GT.U32.AND P0, PT, R0.reuse, R43, PT ;  /* 0x0000002b0000720c */ /* 0x040fe20003f04070 */
[----:B------:R-:W-:Y:S01]  /*1d00*/  @!P6 IMAD.IADD R57, R57, 0x1, -R0 ;  /* 0x000000013939e824 */ /* 0x000fe200078e0a00 */
[----:B------:R-:W-:Y:S01]  /*1d10*/  ISETP.GT.U32.AND P6, PT, R0, R3, PT ;  /* 0x000000030000720c */ /* 0x000fe20003fc4070 */
[----:B----4-:R-:W-:Y:S01]  /*1d20*/  IMAD R5, R5, UR6, RZ ;  /* 0x0000000605057c24 */ /* 0x010fe2000f8e02ff */
[----:B------:R-:W-:Y:S01]  /*1d30*/  R2UR UR8, R4 ;  /* 0x00000000040872ca */ /* 0x000fe200000e0000 */
[----:B------:R-:W-:Y:S01]  /*1d40*/  @!P5 IMAD.MOV R48, RZ, RZ, -R48 ;  /* 0x000000ffff30d224 */ /* 0x000fe200078e0a30 */
[C---:B------:R-:W-:Y:S01]  /*1d50*/  ISETP.GT.U32.AND P5, PT, R0.reuse, R42, PT ;  /* 0x0000002a0000720c */ /* 0x040fe20003fa4070 */
[----:B------:R-:W-:Y:S01]  /*1d60*/  @!P4 IMAD.MOV R54, RZ, RZ, -R54 ;  /* 0x000000ffff36c224 */ /* 0x000fe200078e0a36 */
[C---:B------:R-:W-:Y:S01]  /*1d70*/  ISETP.GT.U32.AND P4, PT, R0.reuse, R56, PT ;  /* 0x000000380000720c */ /* 0x040fe20003f84070 */
[----:B------:R-:W-:Y:S01]  /*1d80*/  @!P3 IMAD.MOV R94, RZ, RZ, -R94 ;  /* 0x000000ffff5eb224 */ /* 0x000fe200078e0a5e */
[C---:B------:R-:W-:Y:S01]  /*1d90*/  ISETP.GT.U32.AND P3, PT, R0.reuse, R46, PT ;  /* 0x0000002e0000720c */ /* 0x040fe20003f64070 */
[----:B------:R-:W-:Y:S01]  /*1da0*/  @!P2 IMAD.MOV R55, RZ, RZ, -R55 ;  /* 0x000000ffff37a224 */ /* 0x000fe200078e0a37 */
[----:B------:R-:W-:Y:S01]  /*1db0*/  ISETP.GT.U32.AND P2, PT, R0, R57, PT ;  /* 0x000000390000720c */ /* 0x000fe20003f44070 */
[--C-:B------:R-:W-:Y:S01]  /*1dc0*/  @!P0 IMAD.IADD R43, R43, 0x1, -R0.reuse ;  /* 0x000000012b2b8824 */ /* 0x100fe200078e0a00 */
[----:B------:R-:W-:Y:S01]  /*1dd0*/  ISETP.GE.AND P0, PT, R27, RZ, PT ;  /* 0x000000ff1b00720c */ /* 0x000fe20003f06270 */
[--C-:B------:R-:W-:Y:S01]  /*1de0*/  @!P6 IMAD.IADD R3, R3, 0x1, -R0.reuse ;  /* 0x000000010303e824 */ /* 0x100fe200078e0a00 */
[----:B------:R-:W-:Y:S01]  /*1df0*/  ISETP.GE.AND P6, PT, R19, RZ, PT ;  /* 0x000000ff1300720c */ /* 0x000fe20003fc6270 */
[----:B------:R-:W-:Y:S01]  /*1e00*/  USHF.L.U32 UR4, UR8, 0x15, URZ ;  /* 0x0000001508047899 */ /* 0x000fe200080006ff */
[----:B-1----:R-:W-:Y:S01]  /*1e10*/  VIADD R4, R126, 0x1f ;  /* 0x0000001f7e047836 */ /* 0x002fe20000000000 */
[----:B--2---:R-:W-:Y:S01]  /*1e20*/  R2UR UR18, R6 ;  /* 0x00000000061272ca */ /* 0x004fe200000e0000 */
[--C-:B------:R-:W-:Y:S01]  /*1e30*/  @!P5 IMAD.IADD R42, R42, 0x1, -R0.reuse ;  /* 0x000000012a2ad824 */ /* 0x100fe200078e0a00 */
[----:B------:R-:W-:Y:S01]  /*1e40*/  ULOP3.LUT UR4, UR4, 0x600000, URZ, 0xc0, !UPT ;  /* 0x0060000004047892 */ /* 0x000fe2000f8ec0ff */
[--C-:B------:R-:W-:Y:S01]  /*1e50*/  @!P4 IMAD.IADD R56, R56, 0x1, -R0.reuse ;  /* 0x000000013838c824 */ /* 0x100fe200078e0a00 */
[----:B------:R-:W-:Y:S01]  /*1e60*/  BAR.SYNC.DEFER_BLOCKING 0x0 ;  /* 0x0000000000007b1d */ /* 0x000fe20000010000 */
[--C-:B------:R-:W-:Y:S01]  /*1e70*/  @!P3 IMAD.IADD R46, R46, 0x1, -R0.reuse ;  /* 0x000000012e2eb824 */ /* 0x100fe200078e0a00 */
[----:B------:R-:W-:Y:S01]  /*1e80*/  ISETP.GE.AND P5, PT, R29, RZ, PT ;  /* 0x000000ff1d00720c */ /* 0x000fe20003fa6270 */
[----:B------:R-:W-:Y:S01]  /*1e90*/  @!P2 IMAD.IADD R57, R57, 0x1, -R0 ;  /* 0x000000013939a824 */ /* 0x000fe200078e0a00 */
[----:B------:R-:W-:Y:S01]  /*1ea0*/  LOP3.LUT R0, R73, 0x7f, RZ, 0xc0, !PT ;  /* 0x0000007f49007812 */ /* 0x000fe200078ec0ff */
[----:B------:R-:W-:Y:S01]  /*1eb0*/  IMAD R19, R82, 0x2, R7 ;  /* 0x0000000252137824 */ /* 0x000fe200078e0207 */
[----:B------:R-:W-:Y:S01]  /*1ec0*/  ISETP.GE.AND P4, PT, R30, RZ, PT ;  /* 0x000000ff1e00720c */ /* 0x000fe20003f86270 */
[----:B------:R-:W-:Y:S01]  /*1ed0*/  @!P0 IMAD.MOV R58, RZ, RZ, -R58 ;  /* 0x000000ffff3a8224 */ /* 0x000fe200078e0a3a */
[----:B------:R-:W-:Y:S01]  /*1ee0*/  ISETP.GE.AND P3, PT, R31, RZ, PT ;  /* 0x000000ff1f00720c */ /* 0x000fe20003f66270 */
[----:B------:R-:W-:Y:S01]  /*1ef0*/  @!P6 IMAD.MOV R111, RZ, RZ, -R111 ;  /* 0x000000ffff6fe224 */ /* 0x000fe200078e0a6f */
[----:B------:R-:W-:Y:S01]  /*1f00*/  ISETP.NE.U32.AND P2, PT, R0, RZ, PT ;  /* 0x000000ff0000720c */ /* 0x000fe20003f45070 */
[----:B------:R-:W-:Y:S01]  /*1f10*/  IMAD R37, R82, 0x2, R19 ;  /* 0x0000000252257824 */ /* 0x000fe200078e0213 */
[----:B------:R-:W-:Y:S01]  /*1f20*/  ISETP.GT.AND P0, PT, R4, 0x1f, PT ;  /* 0x0000001f0400780c */ /* 0x000fe20003f04270 */
[----:B------:R-:W-:-:S12]  /*1f30*/  @P1 BRA `(.L_x_5) ;  /* 0x0000000000181947 */ /* 0x000fd80003800000 */
[----:B------:R-:W-:Y:S01]  /*1f40*/  ELECT P6, URZ, PT ;  /* 0x0000000000ff782f */ /* 0x000fe200038c0000 */
[----:B------:R-:W-:Y:S01]  /*1f50*/  IMAD.MOV.U32 R6, RZ, RZ, 0x1 ;  /* 0x00000001ff067424 */ /* 0x000fe200078e00ff */
[----:B------:R-:W-:Y:S01]  /*1f60*/  UMOV UR6, 0x40 ;  /* 0x0000004000067882 */ /* 0x000fe20000000000 */
[----:B------:R-:W-:Y:S01]  /*1f70*/  UVIRTCOUNT.DEALLOC.SMPOOL 0x80 ;  /* 0x000000800000784c */ /* 0x000fe20000000000 */
[----:B------:R-:W-:-:S09]  /*1f80*/  ULEA UR6, UR5, UR6, 0x18 ;  /* 0x0000000605067291 */ /* 0x000fd2000f8ec0ff */
[----:B------:R0:W-:Y:S03]  /*1f90*/  @P6 STS.U8 [UR6], R6 ;  /* 0x00000006ff006988 */ /* 0x0001e60008000006 */
.L_x_5:
[----:B------:R-:W-:Y:S01]  /*1fa0*/  UIADD3 UR12, UPT, UPT, UR18, UR4, URZ ;  /* 0x00000004120c7290 */ /* 0x000fe2000fffe0ff */
[----:B------:R-:W-:Y:S01]  /*1fb0*/  @!P5 IMAD.MOV R109, RZ, RZ, -R109 ;  /* 0x000000ffff6dd224 */ /* 0x000fe200078e0a6d */
[----:B------:R-:W-:Y:S01]  /*1fc0*/  VOTEU.ALL UP0, P2 ;  /* 0x0000000000ff7886 */ /* 0x000fe20001000000 */
[----:B------:R-:W-:Y:S01]  /*1fd0*/  UMOV UR13, UR10 ;  /* 0x0000000a000d7c82 */ /* 0x000fe20008000000 */
[----:B------:R-:W-:Y:S01]  /*1fe0*/  VOTEU.ALL UP1, P2 ;  /* 0x0000000000ff7886 */ /* 0x000fe20001020000 */
[----:B------:R-:W-:Y:S01]  /*1ff0*/  IADD3 R50, P5, PT, R5, UR20, RZ ;  /* 0x0000001405327c10 */ /* 0x000fe2000ffbe0ff */
[----:B------:R-:W-:Y:S01]  /*2000*/  IMAD R49, R82, 0x2, R37 ;  /* 0x0000000252317824 */ /* 0x000fe200078e0225 */
[----:B------:R-:W-:-:S04]  /*2010*/  @!UP0 UIADD3 UR4, UPT, UPT, -UR7, 0x100000, URZ ;  /* 0x0010000007048890 */ /* 0x000fc8000fffe1ff */
[----:B------:R-:W-:Y:S02]  /*2020*/  @!UP0 USHF.L.U32 UR5, UR4, 0xb, URZ ;  /* 0x0000000b04058899 */ /* 0x000fe400080006ff */
[----:B------:R-:W-:Y:S01]  /*2030*/  @!UP0 USHF.L.U32 UR4, UR4, 0x1, URZ ;  /* 0x0000000104048899 */ /* 0x000fe200080006ff */
[----:B------:R-:W-:Y:S01]  /*2040*/  ISETP.LT.AND P6, PT, R71, R126, P0 ;  /* 0x0000007e4700720c */ /* 0x000fe200007c1270 */
[----:B------:R-:W-:Y:S01]  /*2050*/  STTM.16dp32bit_t0_t15.x64 tmem[UR12], RZ ;  /* 0x000000ff000079ed */ /* 0x000fe20008b0000c */
[----:B------:R-:W-:Y:S01]  /*2060*/  STTM.16dp32bit_t16_t31.x64 tmem[UR12+0x40], RZ ;  /* 0x000040ff000079ed */ /* 0x000fe20008b2000c */
[----:B------:R-:W1:Y:S02]  /*2070*/  FENCE.VIEW.ASYNC.T ;  /* 0x00000000000073c6 */ /* 0x000e640000000200 */
[----:B-1----:R-:W-:Y:S01]  /*2080*/  BAR.SYNC.DEFER_BLOCKING 0x0 ;  /* 0x0000000000007b1d */ /* 0x002fe20000010000 */
[----:B------:R-:W-:Y:S01]  /*2090*/  LEA.HI.X.SX32 R52, R5, UR21, 0x1, P5 ;  /* 0x0000001505347c11 */ /* 0x000fe2000a8f0eff */
[----:B------:R-:W-:Y:S01]  /*20a0*/  IMAD R9, R82, 0x2, R49 ;  /* 0x0000000252097824 */ /* 0x000fe200078e0231 */
[----:B0-----:R-:W-:-:S02]  /*20b0*/  IADD3 R6, P5, PT, R7, R50, RZ ;  /* 0x0000003207067210 */ /* 0x001fc40007fbe0ff */
[----:B------:R-:W-:Y:S01]  /*20c0*/  LOP3.LUT R5, R71, 0x8, RZ, 0xfc, !PT ;  /* 0x0000000847057812 */ /* 0x000fe200078efcff */
[----:B------:R-:W-:Y:S01]  /*20d0*/  IMAD R23, R82, 0x2, R9 ;  /* 0x0000000252177824 */ /* 0x000fe200078e0209 */
[----:B------:R-:W-:Y:S02]  /*20e0*/  LEA.HI.X.SX32 R7, R7, R52, 0x1, P5 ;  /* 0x0000003407077211 */ /* 0x000fe400028f0eff */
[----:B------:R-:W-:Y:S01]  /*20f0*/  PRMT R140, RZ, 0x7610, R140 ;  /* 0x00007610ff8c7816 */ /* 0x000fe2000000008c */
[----:B------:R-:W-:Y:S01]  /*2100*/  @!P4 IMAD.MOV R59, RZ, RZ, -R59 ;  /* 0x000000ffff3bc224 */ /* 0x000fe200078e0a3b */
[----:B------:R-:W-:Y:S02]  /*2110*/  ISETP.LT.AND P5, PT, R5, R126, P0 ;  /* 0x0000007e0500720c */ /* 0x000fe400007a1270 */
[C---:B------:R-:W-:Y:S01]  /*2120*/  LOP3.LUT R10, R71.reuse, 0x10, RZ, 0xfc, !PT ;  /* 0x00000010470a7812 */ /* 0x040fe200078efcff */
[----:B------:R-:W-:Y:S01]  /*2130*/  @!P3 IMAD.MOV R102, RZ, RZ, -R102 ;  /* 0x000000ffff66b224 */ /* 0x000fe200078e0a66 */
[----:B------:R-:W-:-:S02]  /*2140*/  LOP3.LUT R11, R71, 0x18, RZ, 0xfc, !PT ;  /* 0x00000018470b7812 */ /* 0x000fc400078efcff */
[----:B------:R-:W-:Y:S02]  /*2150*/  PRMT R142, RZ, 0x7610, R142 ;  /* 0x00007610ff8e7816 */ /* 0x000fe4000000008e */
[----:B------:R-:W-:Y:S02]  /*2160*/  LOP3.LUT R15, R71, 0x2, RZ, 0xfc, !PT ;  /* 0x00000002470f7812 */ /* 0x000fe400078efcff */
[----:B------:R-:W-:Y:S02]  /*2170*/  PRMT R144, RZ, 0x7610, R144 ;  /* 0x00007610ff907816 */ /* 0x000fe40000000090 */
[----:B------:R-:W-:Y:S01]  /*2180*/  PRMT R122, RZ, 0x7610, R122 ;  /* 0x00007610ff7a7816 */ /* 0x000fe2000000007a */
[----:B------:R-:W0:Y:S02]  /*2190*/  FENCE.VIEW.ASYNC.S ;  /* 0x00000000000073c6 */ /* 0x000e240000000000 */
[----:B0-----:R0:W1:Y:S02]  /*21a0*/  @!UP1 SYNCS.EXCH.64 URZ, [UR13], UR4 ;  /* 0x000000040dff95b2 */ /* 0x0010640008000100 */
[----:B-1----:R-:W-:Y:S01]  /*21b0*/  BAR.SYNC.DEFER_BLOCKING 0x0 ;  /* 0x0000000000007b1d */ /* 0x002fe20000010000 */
[----:B------:R-:W-:-:S04]  /*21c0*/  IMAD R67, R82, 0x2, R23 ;  /* 0x0000000252437824 */ /* 0x000fc800078e0217 */
[----:B------:R-:W-:Y:S01]  /*21d0*/  IMAD R13, R82, 0x4, R67 ;  /* 0x00000004520d7824 */ /* 0x000fe200078e0243 */
[----:B------:R-:W-:Y:S02]  /*21e0*/  ISETP.GE.AND P4, PT, R24, RZ, PT ;  /* 0x000000ff1800720c */ /* 0x000fe40003f86270 */
[----:B------:R-:W-:Y:S01]  /*21f0*/  PRMT R148, RZ, 0x7610, R148 ;  /* 0x00007610ff947816 */ /* 0x000fe20000000094 */
[----:B------:R-:W-:Y:S01]  /*2200*/  IMAD R27, R82, 0x2, R13 ;  /* 0x00000002521b7824 */ /* 0x000fe200078e020d */
[----:B------:R-:W-:Y:S02]  /*2210*/  ISETP.LT.AND P3, PT, R10, R126, P0 ;  /* 0x0000007e0a00720c */ /* 0x000fe40000761270 */
[----:B------:R-:W-:Y:S01]  /*2220*/  PRMT R152, RZ, 0x7610, R152 ;  /* 0x00007610ff987816 */ /* 0x000fe20000000098 */
[----:B------:R-:W-:Y:S01]  /*2230*/  IMAD R69, R82, 0x2, R27 ;  /* 0x0000000252457824 */ /* 0x000fe200078e021b */
[----:B------:R-:W-:Y:S01]  /*2240*/  PRMT R160, RZ, 0x7610, R160 ;  /* 0x00007610ffa07816 */ /* 0x000fe200000000a0 */
[----:B------:R-:W-:-:S02]  /*2250*/  IMAD.MOV.U32 R75, RZ, RZ, R33 ;  /* 0x000000ffff4b7224 */ /* 0x000fc400078e0021 */
[----:B------:R-:W-:Y:S01]  /*2260*/  IMAD.MOV.U32 R65, RZ, RZ, R35 ;  /* 0x000000ffff417224 */ /* 0x000fe200078e0023 */
[----:B------:R-:W-:Y:S01]  /*2270*/  PRMT R123, RZ, 0x7610, R123 ;  /* 0x00007610ff7b7816 */ /* 0x000fe2000000007b */
[----:B------:R-:W-:Y:S01]  /*2280*/  IMAD.MOV.U32 R107, RZ, RZ, R41 ;  /* 0x000000ffff6b7224 */ /* 0x000fe200078e0029 */
[----:B------:R-:W-:Y:S02]  /*2290*/  PRMT R158, RZ, 0x7610, R158 ;  /* 0x00007610ff9e7816 */ /* 0x000fe4000000009e */
[----:B------:R-:W-:Y:S01]  /*22a0*/  PRMT R156, RZ, 0x7610, R156 ;  /* 0x00007610ff9c7816 */ /* 0x000fe2000000009c */
[----:B------:R-:W-:Y:S01]  /*22b0*/  IMAD.MOV.U32 R77, RZ, RZ, R39 ;  /* 0x000000ffff4d7224 */ /* 0x000fe200078e0027 */
[----:B------:R-:W2:Y:S01]  /*22c0*/  @P6 LDG.E.U8 R120, desc[UR16][R6.64] ;  /* 0x0000001006786981 */ /* 0x000ea2000c1e1100 */
[C---:B------:R-:W-:Y:S02]  /*22d0*/  IADD3 R8, P6, PT, R9.reuse, R50, RZ ;  /* 0x0000003209087210 */ /* 0x040fe40007fde0ff */
[----:B------:R-:W-:Y:S01]  /*22e0*/  PRMT R154, RZ, 0x7610, R154 ;  /* 0x00007610ff9a7816 */ /* 0x000fe2000000009a */
[----:B------:R-:W-:Y:S01]  /*22f0*/  IMAD.MOV.U32 R81, RZ, RZ, R43 ;  /* 0x000000ffff517224 */ /* 0x000fe200078e002b */
[----:B------:R-:W-:Y:S01]  /*2300*/  LEA.HI.X.SX32 R9, R9, R52, 0x1, P6 ;  /* 0x0000003409097211 */ /* 0x000fe200030f0eff */
[----:B------:R-:W-:Y:S01]  /*2310*/  IMAD.MOV.U32 R85, RZ, RZ, R42 ;  /* 0x000000ffff557224 */ /* 0x000fe200078e002a */
[----:B------:R-:W-:Y:S01]  /*2320*/  ISETP.GE.AND P6, PT, R21, RZ, PT ;  /* 0x000000ff1500720c */ /* 0x000fe20003fc6270 */
[----:B------:R-:W1:Y:S02]  /*2330*/  LDCU UR6, c[0x0][0x3b0] ;  /* 0x00007600ff0677ac */ /* 0x000e640008000800 */
[----:B------:R-:W3:Y:S01]  /*2340*/  @P5 LDG.E.U8 R140, desc[UR16][R8.64] ;  /* 0x00000010088c5981 */ /* 0x000ee2000c1e1100 */
[----:B------:R-:W-:Y:S01]  /*2350*/  IADD3 R12, P5, PT, R13, R50, RZ ;  /* 0x000000320d0c7210 */ /* 0x000fe20007fbe0ff */
[----:B------:R-:W-:-:S02]  /*2360*/  IMAD R51, R82, 0x2, R69 ;  /* 0x0000000252337824 */ /* 0x000fc400078e0245 */
[----:B------:R-:W-:Y:S01]  /*2370*/  @!P4 IMAD.MOV R103, RZ, RZ, -R103 ;  /* 0x000000ffff67c224 */ /* 0x000fe200078e0a67 */
[----:B------:R-:W-:Y:S01]  /*2380*/  LEA.HI.X.SX32 R13, R13, R52, 0x1, P5 ;  /* 0x000000340d0d7211 */ /* 0x000fe200028f0eff */
[----:B------:R-:W-:Y:S01]  /*2390*/  IMAD R29, R82, 0x2, R51 ;  /* 0x00000002521d7824 */ /* 0x000fe200078e0233 */
[----:B------:R-:W-:Y:S02]  /*23a0*/  ISETP.LT.AND P5, PT, R11, R126, P0 ;  /* 0x0000007e0b00720c */ /* 0x000fe400007a1270 */
[----:B------:R-:W-:Y:S01]  /*23b0*/  ISETP.GE.AND P4, PT, R14, RZ, PT ;  /* 0x000000ff0e00720c */ /* 0x000fe20003f86270 */
[----:B------:R-:W-:Y:S01]  /*23c0*/  @!P6 IMAD.MOV R60, RZ, RZ, -R60 ;  /* 0x000000ffff3ce224 */ /* 0x000fe200078e0a3c */
[C---:B------:R-:W-:Y:S01]  /*23d0*/  IADD3 R14, P6, PT, R29.reuse, R50, RZ ;  /* 0x000000321d0e7210 */ /* 0x040fe20007fde0ff */
[----:B------:R-:W4:Y:S01]  /*23e0*/  @P3 LDG.E.U8 R142, desc[UR16][R12.64] ;  /* 0x000000100c8e3981 */ /* 0x000f22000c1e1100 */
[----:B------:R-:W-:Y:S02]  /*23f0*/  ISETP.GE.AND P3, PT, R16, RZ, PT ;  /* 0x000000ff1000720c */ /* 0x000fe40003f66270 */
[----:B------:R-:W-:-:S02]  /*2400*/  LEA.HI.X.SX32 R17, R29, R52, 0x1, P6 ;  /* 0x000000341d117211 */ /* 0x000fc400030f0eff */
[----:B------:R-:W-:-:S03]  /*2410*/  ISETP.LT.AND P6, PT, R15, R126, P0 ;  /* 0x0000007e0f00720c */ /* 0x000fc600007c1270 */
[----:B------:R-:W-:Y:S02]  /*2420*/  @P5 IMAD.MOV.U32 R16, RZ, RZ, R14 ;  /* 0x000000ffff105224 */ /* 0x000fe400078e000e */
[----:B------:R-:W-:-:S03]  /*2430*/  @!P4 IMAD.MOV R61, RZ, RZ, -R61 ;  /* 0x000000ffff3dc224 */ /* 0x000fc600078e0a3d */
[----:B------:R5:W2:Y:S01]  /*2440*/  @P5 LDG.E.U8 R144, desc[UR16][R16.64] ;  /* 0x0000001010905981 */ /* 0x000aa2000c1e1100 */
[----:B------:R-:W-:Y:S01]  /*2450*/  ISETP.GE.AND P4, PT, R18, RZ, PT ;  /* 0x000000ff1200720c */ /* 0x000fe20003f86270 */
[----:B------:R-:W-:Y:S01]  /*2460*/  @!P3 IMAD.MOV R104, RZ, RZ, -R104 ;  /* 0x000000ffff68b224 */ /* 0x000fe200078e0a68 */
[----:B------:R-:W-:Y:S02]  /*2470*/  LOP3.LUT R18, R71, 0xa, RZ, 0xfc, !PT ;  /* 0x0000000a47127812 */ /* 0x000fe400078efcff */
[----:B------:R-:W-:Y:S02]  /*2480*/  ISETP.GE.AND P3, PT, R20, RZ, PT ;  /* 0x000000ff1400720c */ /* 0x000fe40003f66270 */
[----:B-----5:R-:W-:-:S04]  /*2490*/  IADD3 R16, P5, PT, R19, R50, RZ ;  /* 0x0000003213107210 */ /* 0x020fc80007fbe0ff */
[----:B------:R-:W-:Y:S01]  /*24a0*/  LEA.HI.X.SX32 R19, R19, R52, 0x1, P5 ;  /* 0x0000003413137211 */ /* 0x000fe200028f0eff */
[----:B------:R-:W-:Y:S01]  /*24b0*/  @P6 IMAD.MOV.U32 R24, RZ, RZ, R16 ;  /* 0x000000ffff186224 */ /* 0x000fe200078e0010 */
[----:B------:R-:W-:-:S03]  /*24c0*/  ISETP.LT.AND P5, PT, R18, R126, P0 ;  /* 0x0000007e1200720c */ /* 0x000fc600007a1270 */
[----:B------:R-:W-:-:S05]  /*24d0*/  @P6 IMAD.MOV.U32 R25, RZ, RZ, R19 ;  /* 0x000000ffff196224 */ /* 0x000fca00078e0013 */
[----:B------:R5:W2:Y:S01]  /*24e0*/  @P6 LDG.E.U8 R122, desc[UR16][R24.64] ;  /* 0x00000010187a6981 */ /* 0x000aa2000c1e1100 */
[----:B------:R-:W-:Y:S01]  /*24f0*/  IADD3 R20, P6, PT, R23, R50, RZ ;  /* 0x0000003217147210 */ /* 0x000fe20007fde0ff */
[----:B------:R-:W-:Y:S01]  /*2500*/  @!P4 IMAD.MOV R62, RZ, RZ, -R62 ;  /* 0x000000ffff3ec224 */ /* 0x000fe200078e0a3e */
[----:B------:R-:W-:Y:S02]  /*2510*/  LOP3.LUT R21, R71, 0x12, RZ, 0xfc, !PT ;  /* 0x0000001247157812 */ /* 0x000fe400078efcff */
[----:B------:R-:W-:Y:S02]  /*2520*/  LEA.HI.X.SX32 R23, R23, R52, 0x1, P6 ;  /* 0x0000003417177211 */ /* 0x000fe400030f0eff */
[----:B------:R-:W-:Y:S01]  /*2530*/  ISETP.GE.AND P6, PT, R22, RZ, PT ;  /* 0x000000ff1600720c */ /* 0x000fe20003fc6270 */
[----:B------:R-:W-:Y:S01]  /*2540*/  @P5 IMAD.MOV.U32 R22, RZ, RZ, R20 ;  /* 0x000000ffff165224 */ /* 0x000fe200078e0014 */
[----:B------:R-:W-:Y:S01]  /*2550*/  ISETP.LT.AND P4, PT, R21, R126, P0 ;  /* 0x0000007e1500720c */ /* 0x000fe20000781270 */
[----:B------:R-:W-:Y:S01]  /*2560*/  @!P3 IMAD.MOV R105, RZ, RZ, -R105 ;  /* 0x000000ffff69b224 */ /* 0x000fe200078e0a69 */
[----:B-----5:R-:W-:-:S02]  /*2570*/  LOP3.LUT R24, R71, 0x1a, RZ, 0xfc, !PT ;  /* 0x0000001a47187812 */ /* 0x020fc400078efcff */
[----:B------:R5:W2:Y:S01]  /*2580*/  @P5 LDG.E.U8 R148, desc[UR16][R22.64] ;  /* 0x0000001016945981 */ /* 0x000aa2000c1e1100 */
[----:B------:R-:W-:Y:S01]  /*2590*/  IMAD R79, R82, 0x2, R29 ;  /* 0x00000002524f7824 */ /* 0x000fe200078e021d */
[----:B------:R-:W-:-:S05]  /*25a0*/  ISETP.GE.AND P5, PT, R26, RZ, PT ;  /* 0x000000ff1a00720c */ /* 0x000fca0003fa6270 */
[----:B------:R-:W-:Y:S01]  /*25b0*/  @!P6 IMAD.MOV R63, RZ, RZ, -R63 ;  /* 0x000000ffff3fe224 */ /* 0x000fe200078e0a3f */
[-C--:B------:R-:W-:Y:S02]  /*25c0*/  IADD3 R26, P6, PT, R79, R50.reuse, RZ ;  /* 0x000000324f1a7210 */ /* 0x080fe40007fde0ff */
[----:B-----5:R-:W-:-:S04]  /*25d0*/  IADD3 R22, P3, PT, R27, R50, RZ ;  /* 0x000000321b167210 */ /* 0x020fc80007f7e0ff */
[----:B------:R-:W-:Y:S01]  /*25e0*/  LEA.HI.X.SX32 R25, R27, R52, 0x1, P3 ;  /* 0x000000341b197211 */ /* 0x000fe200018f0eff */
[----:B------:R-:W-:Y:S01]  /*25f0*/  @P4 IMAD.MOV.U32 R30, RZ, RZ, R22 ;  /* 0x000000ffff1e4224 */ /* 0x000fe200078e0016 */
[----:B------:R-:W-:-:S03]  /*2600*/  ISETP.LT.AND P3, PT, R24, R126, P0 ;  /* 0x0000007e1800720c */ /* 0x000fc60000761270 */
[----:B------:R-:W-:Y:S01]  /*2610*/  @P4 IMAD.MOV.U32 R31, RZ, RZ, R25 ;  /* 0x000000ffff1f4224 */ /* 0x000fe200078e0019 */
[----:B------:R-:W-:-:S04]  /*2620*/  LEA.HI.X.SX32 R29, R79, R52, 0x1, P6 ;  /* 0x000000344f1d7211 */ /* 0x000fc800030f0eff */
[----:B------:R5:W2:Y:S01]  /*2630*/  @P4 LDG.E.U8 R152, desc[UR16][R30.64] ;  /* 0x000000101e984981 */ /* 0x000aa2000c1e1100 */
[----:B------:R-:W-:Y:S02]  /*2640*/  ISETP.GE.AND P4, PT, R28, RZ, PT ;  /* 0x000000ff1c00720c */ /* 0x000fe40003f86270 */
[----:B------:R-:W-:Y:S02]  /*2650*/  LOP3.LUT R27, R71, 0x4, RZ, 0xfc, !PT ;  /* 0x00000004471b7812 */ /* 0x000fe400078efcff */
[----:B------:R-:W-:Y:S02]  /*2660*/  @P3 IMAD.MOV.U32 R28, RZ, RZ, R26 ;  /* 0x000000ffff1c3224 */ /* 0x000fe400078e001a */
[----:B------:R-:W-:-:S03]  /*2670*/  ISETP.LT.AND P6, PT, R27, R126, P0 ;  /* 0x0000007e1b00720c */ /* 0x000fc600007c1270 */
[----:B------:R0:W2:Y:S01]  /*2680*/  @P3 LDG.E.U8 R160, desc[UR16][R28.64] ;  /* 0x000000101ca03981 */ /* 0x0000a2000c1e1100 */
[----:B-----5:R-:W-:Y:S01]  /*2690*/  LOP3.LUT R30, R71, 0xc, RZ, 0xfc, !PT ;  /* 0x0000000c471e7812 */ /* 0x020fe200078efcff */
[----:B------:R-:W-:Y:S02]  /*26a0*/  @!P5 IMAD.MOV R65, RZ, RZ, -R65 ;  /* 0x000000ffff41d224 */ /* 0x000fe400078e0a41 */
[----:B------:R-:W-:Y:S01]  /*26b0*/  @!P4 IMAD.MOV R75, RZ, RZ, -R75 ;  /* 0x000000ffff4bc224 */ /* 0x000fe200078e0a4b */
[----:B------:R-:W-:Y:S02]  /*26c0*/  ISETP.GE.AND P4, PT, R32, RZ, PT ;  /* 0x000000ff2000720c */ /* 0x000fe40003f86270 */
[-C--:B------:R-:W-:Y:S02]  /*26d0*/  IADD3 R32, P5, PT, R67, R50.reuse, RZ ;  /* 0x0000003243207210 */ /* 0x080fe40007fbe0ff */
[----:B0-----:R-:W-:-:S04]  /*26e0*/  IADD3 R28, P3, PT, R37, R50, RZ ;  /* 0x00000032251c7210 */ /* 0x001fc80007f7e0ff */
[----:B------:R-:W-:Y:S01]  /*26f0*/  LEA.HI.X.SX32 R31, R37, R52, 0x1, P3 ;  /* 0x00000034251f7211 */ /* 0x000fe200018f0eff */
[----:B------:R-:W-:Y:S01]  /*2700*/  @P6 IMAD.MOV.U32 R36, RZ, RZ, R28 ;  /* 0x000000ffff246224 */ /* 0x000fe200078e001c */
[----:B------:R-:W-:Y:S02]  /*2710*/  ISETP.LT.AND P3, PT, R30, R126, P0 ;  /* 0x0000007e1e00720c */ /* 0x000fe40000761270 */
[----:B------:R-:W-:Y:S01]  /*2720*/  LOP3.LUT R33, R71, 0x14, RZ, 0xfc, !PT ;  /* 0x0000001447217812 */ /* 0x000fe200078efcff */
[----:B------:R-:W-:Y:S01]  /*2730*/  @P6 IMAD.MOV.U32 R37, RZ, RZ, R31 ;  /* 0x000000ffff256224 */ /* 0x000fe200078e001f */
[----:B------:R-:W-:Y:S02]  /*2740*/  LEA.HI.X.SX32 R35, R67, R52, 0x1, P5 ;  /* 0x0000003443237211 */ /* 0x000fe400028f0eff */
[----:B------:R-:W-:Y:S01]  /*2750*/  ISETP.LT.AND P5, PT, R33, R126, P0 ;  /* 0x0000007e2100720c */ /* 0x000fe200007a1270 */
[----:B------:R-:W-:Y:S01]  /*2760*/  @!P4 IMAD.MOV R107, RZ, RZ, -R107 ;  /* 0x000000ffff6bc224 */ /* 0x000fe200078e0a6b */
[----:B------:R0:W5:Y:S01]  /*2770*/  @P6 LDG.E.U8 R123, desc[UR16][R36.64] ;  /* 0x00000010247b6981 */ /* 0x000162000c1e1100 */
[----:B------:R-:W-:-:S02]  /*2780*/  ISETP.GE.AND P6, PT, R34, RZ, PT ;  /* 0x000000ff2200720c */ /* 0x000fc40003fc6270 */
[----:B------:R-:W-:Y:S02]  /*2790*/  LOP3.LUT R34, R71, 0x1c, RZ, 0xfc, !PT ;  /* 0x0000001c47227812 */ /* 0x000fe400078efcff */
[----:B------:R-:W-:Y:S02]  /*27a0*/  @P3 IMAD.MOV.U32 R40, RZ, RZ, R32 ;  /* 0x000000ffff283224 */ /* 0x000fe400078e0020 */
[----:B------:R-:W-:Y:S01]  /*27b0*/  @P3 IMAD.MOV.U32 R41, RZ, RZ, R35 ;  /* 0x000000ffff293224 */ /* 0x000fe200078e0023 */
[----:B0-----:R-:W-:-:S04]  /*27c0*/  IADD3 R36, P4, PT, R69, R50, RZ ;  /* 0x0000003245247210 */ /* 0x001fc80007f9e0ff */
[----:B------:R0:W2:Y:S01]  /*27d0*/  @P3 LDG.E.U8 R158, desc[UR16][R40.64] ;  /* 0x00000010289e3981 */ /* 0x0000a2000c1e1100 */
[----:B------:R-:W-:Y:S01]  /*27e0*/  IMAD R39, R82, 0x2, R79 ;  /* 0x0000000252277824 */ /* 0x000fe200078e024f */
[----:B------:R-:W-:Y:S01]  /*27f0*/  LEA.HI.X.SX32 R37, R69, R52, 0x1, P4 ;  /* 0x0000003445257211 */ /* 0x000fe200020f0eff */
[----:B------:R-:W-:Y:S01]  /*2800*/  @!P6 IMAD.MOV R77, RZ, RZ, -R77 ;  /* 0x000000ffff4de224 */ /* 0x000fe200078e0a4d */
[----:B------:R-:W-:Y:S02]  /*2810*/  ISETP.LT.AND P3, PT, R34, R126, P0 ;  /* 0x0000007e2200720c */ /* 0x000fe40000761270 */
[----:B------:R-:W-:Y:S01]  /*2820*/  ISETP.GE.AND P4, PT, R38, RZ, PT ;  /* 0x000000ff2600720c */ /* 0x000fe20003f86270 */
[----:B------:R-:W2:Y:S01]  /*2830*/  @P5 LDG.E.U8 R156, desc[UR16][R36.64] ;  /* 0x00000010249c5981 */ /* 0x000ea2000c1e1100 */
[----:B------:R-:W-:Y:S02]  /*2840*/  IADD3 R38, P6, PT, R39, R50, RZ ;  /* 0x0000003227267210 */ /* 0x000fe40007fde0ff */
[----:B------:R-:W-:-:S02]  /*2850*/  ISETP.GE.AND P5, PT, R72, RZ, PT ;  /* 0x000000ff4800720c */ /* 0x000fc40003fa6270 */
[----:B------:R-:W-:Y:S02]  /*2860*/  LEA.HI.X.SX32 R39, R39, R52, 0x1, P6 ;  /* 0x0000003427277211 */ /* 0x000fe400030f0eff */
[----:B------:R-:W-:Y:S02]  /*2870*/  LEA.HI R69, R73, 0xe, RZ, 0x1a ;  /* 0x0000000e49457811 */ /* 0x000fe400078fd0ff */
[----:B------:R-:W-:Y:S01]  /*2880*/  ISETP.GE.AND P6, PT, R70, RZ, PT ;  /* 0x000000ff4600720c */ /* 0x000fe20003fc6270 */
[----:B------:R-:W-:Y:S01]  /*2890*/  IMAD.MOV.U32 R79, RZ, RZ, R3 ;  /* 0x000000ffff4f7224 */ /* 0x000fe200078e0003 */
[----:B------:R-:W2:Y:S01]  /*28a0*/  @P3 LDG.E.U8 R154, desc[UR16][R38.64] ;  /* 0x00000010269a3981 */ /* 0x000ea2000c1e1100 */
[----:B0-----:R-:W-:Y:S01]  /*28b0*/  IMAD R41, R69, R82, RZ ;  /* 0x0000005245297224 */ /* 0x001fe200078e02ff */
[----:B------:R-:W-:Y:S02]  /*28c0*/  LEA.HI R3, R73, 0x1e, RZ, 0x1a ;  /* 0x0000001e49037811 */ /* 0x000fe400078fd0ff */
[----:B------:R-:W-:Y:S01]  /*28d0*/  ISETP.LT.AND P3, PT, R69, R126, P0 ;  /* 0x0000007e4500720c */ /* 0x000fe20000761270 */
[----:B------:R-:W-:Y:S01]  /*28e0*/  @!P5 IMAD.MOV R81, RZ, RZ, -R81 ;  /* 0x000000ffff51d224 */ /* 0x000fe200078e0a51 */
[----:B------:R-:W-:Y:S01]  /*28f0*/  IADD3 R40, P5, PT, R41, R50, RZ ;  /* 0x0000003229287210 */ /* 0x000fe20007fbe0ff */
[----:B------:R-:W-:Y:S01]  /*2900*/  IMAD R43, R3, R82, RZ ;  /* 0x00000052032b7224 */ /* 0x000fe200078e02ff */
[----:B------:R-:W-:Y:S01]  /*2910*/  PRMT R150, RZ, 0x7610, R150 ;  /* 0x00007610ff967816 */ /* 0x000fe20000000096 */
[----:B------:R-:W-:Y:S01]  /*2920*/  @!P4 IMAD.MOV R79, RZ, RZ, -R79 ;  /* 0x000000ffff4fc224 */ /* 0x000fe200078e0a4f */
[----:B------:R-:W-:Y:S01]  /*2930*/  LEA.HI.X.SX32 R41, R41, R52, 0x1, P5 ;  /* 0x0000003429297211 */ /* 0x000fe200028f0eff */
[----:B------:R-:W-:Y:S01]  /*2940*/  @!P6 IMAD.MOV R85, RZ, RZ, -R85 ;  /* 0x000000ffff55e224 */ /* 0x000fe200078e0a55 */
[----:B------:R-:W-:-:S02]  /*2950*/  IADD3 R42, P6, PT, R43, R50, RZ ;  /* 0x000000322b2a7210 */ /* 0x000fc40007fde0ff */
[----:B------:R-:W-:Y:S02]  /*2960*/  ISETP.LT.AND P4, PT, R3, R126, P0 ;  /* 0x0000007e0300720c */ /* 0x000fe40000781270 */
[----:B------:R-:W-:Y:S01]  /*2970*/  LEA.HI.X.SX32 R43, R43, R52, 0x1, P6 ;  /* 0x000000342b2b7211 */ /* 0x000fe200030f0eff */
[----:B------:R-:W2:Y:S01]  /*2980*/  @P3 LDG.E.U8 R150, desc[UR16][R40.64] ;  /* 0x0000001028963981 */ /* 0x000ea2000c1e1100 */
[----:B------:R-:W-:Y:S02]  /*2990*/  ISETP.GE.AND P5, PT, R66, RZ, PT ;  /* 0x000000ff4200720c */ /* 0x000fe40003fa6270 */
[----:B------:R-:W-:Y:S02]  /*29a0*/  ISETP.GE.AND P3, PT, R64, RZ, PT ;  /* 0x000000ff4000720c */ /* 0x000fe40003f66270 */
[----:B------:R-:W-:Y:S02]  /*29b0*/  ISETP.GE.AND P6, PT, R44, RZ, PT ;  /* 0x000000ff2c00720c */ /* 0x000fe40003fc6270 */
[----:B------:R-:W-:-:S02]  /*29c0*/  PRMT R146, RZ, 0x7610, R146 ;  /* 0x00007610ff927816 */ /* 0x000fc40000000092 */
[----:B------:R-:W-:Y:S01]  /*29d0*/  LOP3.LUT R44, R73, 0x1f, RZ, 0xc0, !PT ;  /* 0x0000001f492c7812 */ /* 0x000fe200078ec0ff */
[----:B------:R-:W-:Y:S01]  /*29e0*/  IMAD.MOV.U32 R87, RZ, RZ, R46 ;  /* 0x000000ffff577224 */ /* 0x000fe200078e002e */
[----:B------:R-:W-:Y:S02]  /*29f0*/  LOP3.LUT R46, RZ, R53, RZ, 0x33, !PT ;  /* 0x00000035ff2e7212 */ /* 0x000fe400078e33ff */
[----:B------:R-:W2:Y:S01]  /*2a00*/  @P4 LDG.E.U8 R146, desc[UR16][R42.64] ;  /* 0x000000102a924981 */ /* 0x000ea2000c1e1100 */
[----:B------:R-:W-:Y:S01]  /*2a10*/  ISETP.NE.AND P4, PT, R53, RZ, PT ;  /* 0x000000ff3500720c */ /* 0x000fe20003f85270 */
[----:B------:R-:W-:Y:S02]  /*2a20*/  IMAD R121, R44, R83, RZ ;  /* 0x000000532c797224 */ /* 0x000fe400078e02ff */
[----:B------:R-:W-:Y:S01]  /*2a30*/  @!P5 IMAD.MOV R56, RZ, RZ, -R56 ;  /* 0x000000ffff38d224 */ /* 0x000fe200078e0a38 */
[----:B------:R-:W-:Y:S01]  /*2a40*/  SEL R53, R46, R45, !P4 ;  /* 0x0000002d2e357207 */ /* 0x000fe20006000000 */
[----:B------:R-:W-:-:S02]  /*2a50*/  @!P3 IMAD.MOV R87, RZ, RZ, -R87 ;  /* 0x000000ffff57b224 */ /* 0x000fc400078e0a57 */
[----:B------:R-:W-:Y:S01]  /*2a60*/  @!P6 IMAD.MOV R57, RZ, RZ, -R57 ;  /* 0x000000ffff39e224 */ /* 0x000fe200078e0a39 */
[----:B------:R-:W-:Y:S02]  /*2a70*/  IADD3 R118, P5, PT, R121, UR22, RZ ;  /* 0x0000001679767c10 */ /* 0x000fe4000ffbe0ff */
[C---:B------:R-:W-:Y:S02]  /*2a80*/  SEL R64, R46.reuse, R47, !P4 ;  /* 0x0000002f2e407207 */ /* 0x040fe40006000000 */
[C---:B------:R-:W-:Y:S02]  /*2a90*/  SEL R66, R46.reuse, R48, !P4 ;  /* 0x000000302e427207 */ /* 0x040fe40006000000 */
[C---:B------:R-:W-:Y:S01]  /*2aa0*/  SEL R76, R46.reuse, R77, !P4 ;  /* 0x0000004d2e4c7207 */ /* 0x040fe20006000000 */
[----:B-1----:R-:W-:Y:S01]  /*2ab0*/  IMAD R47, R53, UR6, RZ ;  /* 0x00000006352f7c24 */ /* 0x002fe2000f8e02ff */
[C---:B------:R-:W-:Y:S02]  /*2ac0*/  SEL R88, R46.reuse, R88, !P4 ;  /* 0x000000582e587207 */ /* 0x040fe40006000000 */
[----:B------:R-:W-:-:S02]  /*2ad0*/  SEL R91, R46, R91, !P4 ;  /* 0x0000005b2e5b7207 */ /* 0x000fc40006000000 */
[C---:B------:R-:W-:Y:S02]  /*2ae0*/  SEL R90, R46.reuse, R90, !P4 ;  /* 0x0000005a2e5a7207 */ /* 0x040fe40006000000 */
[C---:B------:R-:W-:Y:S02]  /*2af0*/  SEL R70, R46.reuse, R54, !P4 ;  /* 0x000000362e467207 */ /* 0x040fe40006000000 */
[C---:B------:R-:W-:Y:S02]  /*2b00*/  SEL R94, R46.reuse, R94, !P4 ;  /* 0x0000005e2e5e7207 */ /* 0x040fe40006000000 */
[C---:B------:R-:W-:Y:S02]  /*2b10*/  SEL R72, R46.reuse, R55, !P4 ;  /* 0x000000372e487207 */ /* 0x040fe40006000000 */
        /* <DEDUP_REMOVED lines=21> */
[----:B------:R-:W-:Y:S01]  /*2c70*/  SEL R101, R46, R101, !P4 ;  /* 0x000000652e657207 */ /* 0x000fe20006000000 */
[----:B------:R-:W-:Y:S01]  /*2c80*/  IMAD R53, R64, UR6, RZ ;  /* 0x0000000640357c24 */ /* 0x000fe2000f8e02ff */
[----:B------:R-:W-:Y:S01]  /*2c90*/  LEA.HI.X.SX32 R121, R121, UR23, 0x1, P5 ;  /* 0x0000001779797c11 */ /* 0x000fe2000a8f0eff */
[----:B------:R-:W-:Y:S01]  /*2ca0*/  IMAD R55, R66, UR6, RZ ;  /* 0x0000000642377c24 */ /* 0x000fe2000f8e02ff */
[-C--:B------:R-:W-:Y:S02]  /*2cb0*/  IADD3 R48, P4, PT, R49, R50.reuse, RZ ;  /* 0x0000003231307210 */ /* 0x080fe40007f9e0ff */
[----:B------:R-:W-:Y:S01]  /*2cc0*/  IADD3 R50, P5, PT, R51, R50, RZ ;  /* 0x0000003233327210 */ /* 0x000fe20007fbe0ff */
[----:B------:R-:W-:Y:S01]  /*2cd0*/  IMAD R57, R70, UR6, RZ ;  /* 0x0000000646397c24 */ /* 0x000fe2000f8e02ff */
[-C--:B------:R-:W-:Y:S01]  /*2ce0*/  LEA.HI.X.SX32 R49, R49, R52.reuse, 0x1, P4 ;  /* 0x0000003431317211 */ /* 0x080fe200020f0eff */
[----:B------:R-:W-:Y:S01]  /*2cf0*/  IMAD R59, R72, UR6, RZ ;  /* 0x00000006483b7c24 */ /* 0x000fe2000f8e02ff */
[----:B------:R-:W-:-:S02]  /*2d00*/  LEA.HI.X.SX32 R51, R51, R52, 0x1, P5 ;  /* 0x0000003433337211 */ /* 0x000fc400028f0eff */
[-C--:B------:R-:W-:Y:S02]  /*2d10*/  IADD3 R52, P4, PT, R53, R118.reuse, RZ ;  /* 0x0000007635347210 */ /* 0x080fe40007f9e0ff */
[-C--:B------:R-:W-:Y:S01]  /*2d20*/  IADD3 R54, P5, PT, R55, R118.reuse, RZ ;  /* 0x0000007637367210 */ /* 0x080fe20007fbe0ff */
[----:B------:R-:W-:Y:S01]  /*2d30*/  IMAD R61, R78, UR6, RZ ;  /* 0x000000064e3d7c24 */ /* 0x000fe2000f8e02ff */
[-C--:B------:R-:W-:Y:S01]  /*2d40*/  LEA.HI.X.SX32 R53, R53, R121.reuse, 0x1, P4 ;  /* 0x0000007935357211 */ /* 0x080fe200020f0eff */
[----:B------:R-:W-:Y:S01]  /*2d50*/  IMAD R63, R80, UR6, RZ ;  /* 0x00000006503f7c24 */ /* 0x000fe2000f8e02ff */
[-C--:B------:R-:W-:Y:S02]  /*2d60*/  LEA.HI.X.SX32 R55, R55, R121.reuse, 0x1, P5 ;  /* 0x0000007937377211 */ /* 0x080fe400028f0eff */
        /* <DEDUP_REMOVED lines=9> */
[-C--:B------:R-:W-:Y:S02]  /*2e00*/  LEA.HI.X.SX32 R61, R61, R121.reuse, 0x1, P4 ;  /* 0x000000793d3d7211 */ /* 0x080fe400020f0eff */
[----:B------:R-:W-:Y:S01]  /*2e10*/  LEA.HI.X.SX32 R63, R63, R121, 0x1, P5 ;  /* 0x000000793f3f7211 */ /* 0x000fe200028f0eff */
[----:B------:R-:W-:Y:S01]  /*2e20*/  IMAD R78, R45, UR6, RZ ;  /* 0x000000062d4e7c24 */ /* 0x000fe2000f8e02ff */
[-C--:B------:R-:W-:Y:S02]  /*2e30*/  IADD3 R64, P4, PT, R65, R118.reuse, RZ ;  /* 0x0000007641407210 */ /* 0x080fe40007f9e0ff */
[----:B------:R-:W-:-:S02]  /*2e40*/  IADD3 R66, P5, PT, R70, R118, RZ ;  /* 0x0000007646427210 */ /* 0x000fc40007fbe0ff */
[----:B------:R-:W-:Y:S02]  /*2e50*/  ISETP.LT.AND P3, PT, R44, R126, P0 ;  /* 0x0000007e2c00720c */ /* 0x000fe40000761270 */
[-C--:B------:R-:W-:Y:S02]  /*2e60*/  LEA.HI.X.SX32 R65, R65, R121.reuse, 0x1, P4 ;  /* 0x0000007941417211 */ /* 0x080fe400020f0eff */
[-C--:B------:R-:W-:Y:S02]  /*2e70*/  LEA.HI.X.SX32 R67, R70, R121.reuse, 0x1, P5 ;  /* 0x0000007946437211 */ /* 0x080fe400028f0eff */
[CC--:B------:R-:W-:Y:S02]  /*2e80*/  IADD3 R70, P4, PT, R75.reuse, R118.reuse, RZ ;  /* 0x000000764b467210 */ /* 0x0c0fe40007f9e0ff */
[----:B------:R-:W-:Y:S01]  /*2e90*/  IADD3 R72, P5, PT, R78, R118, RZ ;  /* 0x000000764e487210 */ /* 0x000fe20007fbe0ff */
[----:B------:R-:W-:Y:S01]  /*2ea0*/  IMAD R79, R74, UR6, RZ ;  /* 0x000000064a4f7c24 */ /* 0x000fe2000f8e02ff */
[----:B------:R-:W-:-:S02]  /*2eb0*/  LEA.HI.X.SX32 R45, R75, R121, 0x1, P4 ;  /* 0x000000794b2d7211 */ /* 0x000fc400020f0eff */
[-C--:B------:R-:W-:Y:S01]  /*2ec0*/  LEA.HI.X.SX32 R75, R78, R121.reuse, 0x1, P5 ;  /* 0x000000794e4b7211 */ /* 0x080fe200028f0eff */
[----:B------:R-:W-:Y:S01]  /*2ed0*/  IMAD R78, R76, UR6, RZ ;  /* 0x000000064c4e7c24 */ /* 0x000fe2000f8e02ff */
[----:B------:R-:W-:Y:S01]  /*2ee0*/  PRMT R145, RZ, 0x7610, R145 ;  /* 0x00007610ff917816 */ /* 0x000fe20000000091 */
[----:B------:R-:W-:Y:S01]  /*2ef0*/  @P3 IMAD.MOV.U32 R80, RZ, RZ, R70 ;  /* 0x000000ffff503224 */ /* 0x000fe200078e0046 */
[-C--:B------:R-:W-:Y:S01]  /*2f00*/  IADD3 R74, P4, PT, R79, R118.reuse, RZ ;  /* 0x000000764f4a7210 */ /* 0x080fe20007f9e0ff */
[----:B------:R-:W-:Y:S01]  /*2f10*/  @P3 IMAD.MOV.U32 R81, RZ, RZ, R45 ;  /* 0x000000ffff513224 */ /* 0x000fe200078e002d */
[----:B------:R-:W-:Y:S01]  /*2f20*/  IADD3 R76, P5, PT, R78, R118, RZ ;  /* 0x000000764e4c7210 */ /* 0x000fe20007fbe0ff */
[----:B------:R-:W-:Y:S01]  /*2f30*/  IMAD R93, R77, UR6, RZ ;  /* 0x000000064d5d7c24 */ /* 0x000fe2000f8e02ff */
[----:B------:R-:W-:Y:S02]  /*2f40*/  PRMT R147, RZ, 0x7610, R147 ;  /* 0x00007610ff937816 */ /* 0x000fe40000000093 */
[----:B------:R0:W5:Y:S01]  /*2f50*/  @P3 LDG.E.U8 R145, desc[UR16][R80.64] ;  /* 0x0000001050913981 */ /* 0x000162000c1e1100 */
[----:B------:R-:W-:-:S02]  /*2f60*/  LEA.HI.X.SX32 R77, R79, R121, 0x1, P4 ;  /* 0x000000794f4d7211 */ /* 0x000fc400020f0eff */
[----:B------:R-:W-:Y:S02]  /*2f70*/  LEA.HI.X.SX32 R79, R78, R121, 0x1, P5 ;  /* 0x000000794e4f7211 */ /* 0x000fe400028f0eff */
[----:B------:R-:W-:Y:S01]  /*2f80*/  IADD3 R78, P4, PT, R93, R118, RZ ;  /* 0x000000765d4e7210 */ /* 0x000fe20007f9e0ff */
[----:B0-----:R-:W-:Y:S02]  /*2f90*/  @P3 IMAD.MOV.U32 R80, RZ, RZ, R72 ;  /* 0x000000ffff503224 */ /* 0x001fe400078e0048 */
[----:B------:R-:W-:Y:S01]  /*2fa0*/  @P3 IMAD.MOV.U32 R81, RZ, RZ, R75 ;  /* 0x000000ffff513224 */ /* 0x000fe200078e004b */
[----:B------:R-:W-:Y:S01]  /*2fb0*/  PRMT R153, RZ, 0x7610, R153 ;  /* 0x00007610ff997816 */ /* 0x000fe20000000099 */
[----:B------:R-:W-:-:S03]  /*2fc0*/  IMAD R89, R89, UR6, RZ ;  /* 0x0000000659597c24 */ /* 0x000fc6000f8e02ff */
[----:B------:R0:W5:Y:S01]  /*2fd0*/  @P3 LDG.E.U8 R147, desc[UR16][R80.64] ;  /* 0x0000001050933981 */ /* 0x000162000c1e1100 */
[----:B------:R-:W-:Y:S01]  /*2fe0*/  PRMT R149, RZ, 0x7610, R149 ;  /* 0x00007610ff957816 */ /* 0x000fe20000000095 */
[----:B------:R-:W-:Y:S01]  /*2ff0*/  @P3 IMAD.MOV.U32 R84, RZ, RZ, R74 ;  /* 0x000000ffff543224 */ /* 0x000fe200078e004a */
[----:B------:R-:W-:Y:S01]  /*3000*/  IADD3 R46, P6, PT, R47, R118, RZ ;  /* 0x000000762f2e7210 */ /* 0x000fe20007fde0ff */
[----:B------:R-:W-:Y:S01]  /*3010*/  @P3 IMAD.MOV.U32 R85, RZ, RZ, R77 ;  /* 0x000000ffff553224 */ /* 0x000fe200078e004d */
[-C--:B0-----:R-:W-:Y:S01]  /*3020*/  LEA.HI.X.SX32 R81, R93, R121.reuse, 0x1, P4 ;  /* 0x000000795d517211 */ /* 0x081fe200020f0eff */
[----:B------:R-:W-:Y:S02]  /*3030*/  @P3 IMAD.MOV.U32 R80, RZ, RZ, R78 ;  /* 0x000000ffff503224 */ /* 0x000fe400078e004e */
[----:B------:R-:W-:Y:S01]  /*3040*/  IMAD R92, R92, UR6, RZ ;  /* 0x000000065c5c7c24 */ /* 0x000fe2000f8e02ff */
[----:B------:R-:W-:Y:S01]  /*3050*/  PRMT R151, RZ, 0x7610, R151 ;  /* 0x00007610ff977816 */ /* 0x000fe20000000097 */
[----:B------:R-:W-:Y:S01]  /*3060*/  @P3 IMAD.MOV.U32 R86, RZ, RZ, R76 ;  /* 0x000000ffff563224 */ /* 0x000fe200078e004c */
[----:B------:R0:W5:Y:S01]  /*3070*/  @P3 LDG.E.U8 R153, desc[UR16][R80.64] ;  /* 0x0000001050993981 */ /* 0x000162000c1e1100 */
[----:B------:R-:W-:Y:S01]  /*3080*/  @P3 IMAD.MOV.U32 R87, RZ, RZ, R79 ;  /* 0x000000ffff573224 */ /* 0x000fe200078e004f */
[----:B------:R-:W-:Y:S01]  /*3090*/  LEA.HI.X.SX32 R47, R47, R121, 0x1, P6 ;  /* 0x000000792f2f7211 */ /* 0x000fe200030f0eff */
[----:B------:R-:W-:Y:S01]  /*30a0*/  IMAD R88, R88, UR6, RZ ;  /* 0x0000000658587c24 */ /* 0x000fe2000f8e02ff */
[----:B------:R1:W5:Y:S01]  /*30b0*/  @P3 LDG.E.U8 R149, desc[UR16][R84.64] ;  /* 0x0000001054953981 */ /* 0x000362000c1e1100 */
[----:B------:R-:W-:-:S03]  /*30c0*/  PRMT R155, RZ, 0x7610, R155 ;  /* 0x00007610ff9b7816 */ /* 0x000fc6000000009b */
[----:B------:R3:W5:Y:S01]  /*30d0*/  @P3 LDG.E.U8 R151, desc[UR16][R86.64] ;  /* 0x0000001056973981 */ /* 0x000762000c1e1100 */
[CC--:B0-----:R-:W-:Y:S02]  /*30e0*/  IADD3 R80, P5, PT, R89.reuse, R118.reuse, RZ ;  /* 0x0000007659507210 */ /* 0x0c1fe40007fbe0ff */
[-C--:B-1----:R-:W-:Y:S02]  /*30f0*/  IADD3 R84, P6, PT, R92, R118.reuse, RZ ;  /* 0x000000765c547210 */ /* 0x082fe40007fde0ff */
[-C--:B------:R-:W-:Y:S02]  /*3100*/  LEA.HI.X.SX32 R85, R89, R121.reuse, 0x1, P5 ;  /* 0x0000007959557211 */ /* 0x080fe400028f0eff */
[----:B---3--:R-:W-:Y:S02]  /*3110*/  IADD3 R86, P4, PT, R88, R118, RZ ;  /* 0x0000007658567210 */ /* 0x008fe40007f9e0ff */
[----:B------:R-:W-:Y:S01]  /*3120*/  LEA.HI.X.SX32 R87, R92, R121, 0x1, P6 ;  /* 0x000000795c577211 */ /* 0x000fe200030f0eff */
[----:B------:R-:W-:-:S02]  /*3130*/  @P3 IMAD.MOV.U32 R92, RZ, RZ, R80 ;  /* 0x000000ffff5c3224 */ /* 0x000fc400078e0050 */
[----:B------:R-:W-:Y:S01]  /*3140*/  @P3 IMAD.MOV.U32 R93, RZ, RZ, R85 ;  /* 0x000000ffff5d3224 */ /* 0x000fe200078e0055 */
[----:B------:R-:W-:Y:S01]  /*3150*/  PRMT R159, RZ, 0x7610, R159 ;  /* 0x00007610ff9f7816 */ /* 0x000fe2000000009f */
[----:B------:R-:W-:Y:S01]  /*3160*/  IMAD R95, R91, UR6, RZ ;  /* 0x000000065b5f7c24 */ /* 0x000fe2000f8e02ff */
[----:B------:R-:W-:Y:S01]  /*3170*/  LEA.HI.X.SX32 R89, R88, R121, 0x1, P4 ;  /* 0x0000007958597211 */ /* 0x000fe200020f0eff */
[----:B------:R-:W-:Y:S01]  /*3180*/  @P3 IMAD.MOV.U32 R88, RZ, RZ, R86 ;  /* 0x000000ffff583224 */ /* 0x000fe200078e0056 */
[----:B------:R-:W-:Y:S01]  /*3190*/  PRMT R157, RZ, 0x7610, R157 ;  /* 0x00007610ff9d7816 */ /* 0x000fe2000000009d */
[----:B------:R0:W3:Y:S01]  /*31a0*/  @P3 LDG.E.U8 R155, desc[UR16][R92.64] ;  /* 0x000000105c9b3981 */ /* 0x0000e2000c1e1100 */
[----:B------:R-:W-:Y:S01]  /*31b0*/  IMAD R96, R90, UR6, RZ ;  /* 0x000000065a607c24 */ /* 0x000fe2000f8e02ff */
[----:B------:R-:W-:Y:S02]  /*31c0*/  IADD3 R90, P5, PT, R95, R118, RZ ;  /* 0x000000765f5a7210 */ /* 0x000fe40007fbe0ff */
[----:B------:R1:W3:Y:S01]  /*31d0*/  @P3 LDG.E.U8 R159, desc[UR16][R88.64] ;  /* 0x00000010589f3981 */ /* 0x0002e2000c1e1100 */
[----:B------:R-:W-:Y:S01]  /*31e0*/  LOP3.LUT R91, R71, 0x16, RZ, 0xfc, !PT ;  /* 0x00000016475b7812 */ /* 0x000fe200078efcff */
[----:B0-----:R-:W-:-:S02]  /*31f0*/  @P3 IMAD.MOV.U32 R92, RZ, RZ, R84 ;  /* 0x000000ffff5c3224 */ /* 0x001fc400078e0054 */
[----:B------:R-:W-:Y:S01]  /*3200*/  @P3 IMAD.MOV.U32 R93, RZ, RZ, R87 ;  /* 0x000000ffff5d3224 */ /* 0x000fe200078e0057 */
[----:B-1----:R-:W-:Y:S01]  /*3210*/  LOP3.LUT R88, R71, 0x6, RZ, 0xfc, !PT ;  /* 0x0000000647587812 */ /* 0x002fe200078efcff */
[----:B------:R-:W-:-:S03]  /*3220*/  IMAD R97, R94, UR6, RZ ;  /* 0x000000065e617c24 */ /* 0x000fc6000f8e02ff */
[----:B------:R0:W3:Y:S01]  /*3230*/  @P3 LDG.E.U8 R157, desc[UR16][R92.64] ;  /* 0x000000105c9d3981 */ /* 0x0000e2000c1e1100 */
[----:B------:R-:W-:Y:S01]  /*3240*/  PRMT R161, RZ, 0x7610, R161 ;  /* 0x00007610ffa17816 */ /* 0x000fe200000000a1 */
[----:B------:R-:W-:Y:S01]  /*3250*/  @P3 IMAD.MOV.U32 R98, RZ, RZ, R90 ;  /* 0x000000ffff623224 */ /* 0x000fe200078e005a */
[-C--:B------:R-:W-:Y:S02]  /*3260*/  IADD3 R94, P6, PT, R97, R118.reuse, RZ ;  /* 0x00000076615e7210 */ /* 0x080fe40007fde0ff */
[-C--:B0-----:R-:W-:Y:S02]  /*3270*/  LEA.HI.X.SX32 R93, R95, R121.reuse, 0x1, P5 ;  /* 0x000000795f5d7211 */ /* 0x081fe400028f0eff */
[----:B------:R-:W-:Y:S02]  /*3280*/  IADD3 R92, P4, PT, R96, R118, RZ ;  /* 0x00000076605c7210 */ /* 0x000fe40007f9e0ff */
[-C--:B------:R-:W-:Y:S02]  /*3290*/  ISETP.LT.AND P5, PT, R88, R126.reuse, P0 ;  /* 0x0000007e5800720c */ /* 0x080fe400007a1270 */
[----:B------:R-:W-:Y:S01]  /*32a0*/  ISETP.LT.AND P0, PT, R91, R126, P0 ;  /* 0x0000007e5b00720c */ /* 0x000fe20000701270 */
[----:B------:R-:W-:Y:S01]  /*32b0*/  @P3 IMAD.MOV.U32 R99, RZ, RZ, R93 ;  /* 0x000000ffff633224 */ /* 0x000fe200078e005d */
[----:B------:R-:W-:Y:S01]  /*32c0*/  LEA.HI.X.SX32 R95, R96, R121, 0x1, P4 ;  /* 0x00000079605f7211 */ /* 0x000fe200020f0eff */
[----:B------:R-:W-:Y:S01]  /*32d0*/  @P3 IMAD.MOV.U32 R96, RZ, RZ, R94 ;  /* 0x000000ffff603224 */ /* 0x000fe200078e005e */
[----:B------:R-:W-:-:S02]  /*32e0*/  PRMT R163, RZ, 0x7610, R163 ;  /* 0x00007610ffa37816 */ /* 0x000fc400000000a3 */
[----:B------:R0:W3:Y:S01]  /*32f0*/  @P3 LDG.E.U8 R161, desc[UR16][R98.64] ;  /* 0x0000001062a13981 */ /* 0x0000e2000c1e1100 */
[----:B------:R-:W-:Y:S02]  /*3300*/  PRMT R165, RZ, 0x7610, R165 ;  /* 0x00007610ffa57816 */ /* 0x000fe400000000a5 */
[----:B------:R-:W-:Y:S01]  /*3310*/  PRMT R130, RZ, 0x7610, R130 ;  /* 0x00007610ff827816 */ /* 0x000fe20000000082 */
[----:B------:R-:W-:Y:S01]  /*3320*/  IMAD R112, R111, UR6, RZ ;  /* 0x000000066f707c24 */ /* 0x000fe2000f8e02ff */
[----:B------:R-:W-:Y:S01]  /*3330*/  LEA.HI.X.SX32 R97, R97, R121, 0x1, P6 ;  /* 0x0000007961617211 */ /* 0x000fe200030f0eff */
[----:B------:R-:W-:Y:S01]  /*3340*/  IMAD R114, R109, UR6, RZ ;  /* 0x000000066d727c24 */ /* 0x000fe2000f8e02ff */
[----:B------:R-:W-:Y:S01]  /*3350*/  PRMT R128, RZ, 0x7610, R128 ;  /* 0x00007610ff807816 */ /* 0x000fe20000000080 */
[----:B------:R-:W-:Y:S01]  /*3360*/  IMAD R116, R102, UR6, RZ ;  /* 0x0000000666747c24 */ /* 0x000fe2000f8e02ff */
[----:B------:R-:W3:Y:S01]  /*3370*/  @P0 LDG.E.U8 R130, desc[UR16][R50.64] ;  /* 0x0000001032820981 */ /* 0x000ee2000c1e1100 */
[----:B0-----:R-:W-:-:S02]  /*3380*/  @P3 IMAD.MOV.U32 R98, RZ, RZ, R92 ;  /* 0x000000ffff623224 */ /* 0x001fc400078e005c */
[----:B------:R-:W-:Y:S01]  /*3390*/  @P3 IMAD.MOV.U32 R99, RZ, RZ, R95 ;  /* 0x000000ffff633224 */ /* 0x000fe200078e005f */
[----:B------:R0:W3:Y:S01]  /*33a0*/  @P3 LDG.E.U8 R165, desc[UR16][R96.64] ;  /* 0x0000001060a53981 */ /* 0x0000e2000c1e1100 */
[----:B------:R-:W-:Y:S02]  /*33b0*/  IMAD R125, R103, UR6, RZ ;  /* 0x00000006677d7c24 */ /* 0x000fe4000f8e02ff */
[----:B------:R-:W-:Y:S01]  /*33c0*/  IMAD R132, R104, UR6, RZ ;  /* 0x0000000668847c24 */ /* 0x000fe2000f8e02ff */
[----:B------:R1:W3:Y:S01]  /*33d0*/  @P3 LDG.E.U8 R163, desc[UR16][R98.64] ;  /* 0x0000001062a33981 */ /* 0x0002e2000c1e1100 */
[----:B------:R-:W-:Y:S02]  /*33e0*/  IMAD R124, R101, UR6, RZ ;  /* 0x00000006657c7c24 */ /* 0x000fe4000f8e02ff */
[----:B------:R-:W-:Y:S01]  /*33f0*/  IMAD R119, R100, UR6, RZ ;  /* 0x0000000664777c24 */ /* 0x000fe2000f8e02ff */
[----:B------:R-:W3:Y:S01]  /*3400*/  @P5 LDG.E.U8 R128, desc[UR16][R48.64] ;  /* 0x0000001030805981 */ /* 0x000ee2000c1e1100 */
[----:B0-----:R-:W-:-:S02]  /*3410*/  IADD3 R96, P0, PT, R112, R118, RZ ;  /* 0x0000007670607210 */ /* 0x001fc40007f1e0ff */
[-C--:B-1----:R-:W-:Y:S01]  /*3420*/  IADD3 R98, P4, PT, R114, R118.reuse, RZ ;  /* 0x0000007672627210 */ /* 0x082fe20007f9e0ff */
[----:B------:R-:W-:Y:S01]  /*3430*/  IMAD R109, R105, UR6, RZ ;  /* 0x00000006696d7c24 */ /* 0x000fe2000f8e02ff */
[-C--:B------:R-:W-:Y:S01]  /*3440*/  LEA.HI.X.SX32 R99, R112, R121.reuse, 0x1, P0 ;  /* 0x0000007970637211 */ /* 0x080fe200000f0eff */
[----:B------:R-:W-:Y:S01]  /*3450*/  IMAD R111, R106, UR6, RZ ;  /* 0x000000066a6f7c24 */ /* 0x000fe2000f8e02ff */
[-C--:B------:R-:W-:Y:S01]  /*3460*/  LEA.HI.X.SX32 R101, R114, R121.reuse, 0x1, P4 ;  /* 0x0000007972657211 */ /* 0x080fe200020f0eff */
[----:B------:R-:W-:Y:S01]  /*3470*/  IMAD R113, R107, UR6, RZ ;  /* 0x000000066b717c24 */ /* 0x000fe2000f8e02ff */
[-C--:B------:R-:W-:Y:S02]  /*3480*/  IADD3 R100, P0, PT, R116, R118.reuse, RZ ;  /* 0x0000007674647210 */ /* 0x080fe40007f1e0ff */
[CC--:B------:R-:W-:Y:S02]  /*3490*/  IADD3 R102, P4, PT, R125.reuse, R118.reuse, RZ ;  /* 0x000000767d667210 */ /* 0x0c0fe40007f9e0ff */
[----:B------:R-:W-:Y:S01]  /*34a0*/  IADD3 R104, P5, PT, R132, R118, RZ ;  /* 0x0000007684687210 */ /* 0x000fe20007fbe0ff */
[----:B------:R-:W-:Y:S01]  /*34b0*/  IMAD R115, R108, UR6, RZ ;  /* 0x000000066c737c24 */ /* 0x000fe2000f8e02ff */
[-C--:B------:R-:W-:Y:S01]  /*34c0*/  LEA.HI.X.SX32 R103, R116, R121.reuse, 0x1, P0 ;  /* 0x0000007974677211 */ /* 0x080fe200000f0eff */
[----:B------:R-:W-:Y:S01]  /*34d0*/  IMAD R117, R110, UR6, RZ ;  /* 0x000000066e757c24 */ /* 0x000fe2000f8e02ff */
[----:B------:R-:W-:-:S02]  /*34e0*/  LEA.HI.X.SX32 R105, R125, R121, 0x1, P4 ;  /* 0x000000797d697211 */ /* 0x000fc400020f0eff */
[-C--:B------:R-:W-:Y:S02]  /*34f0*/  LEA.HI.X.SX32 R107, R132, R121.reuse, 0x1, P5 ;  /* 0x00000079846b7211 */ /* 0x080fe400028f0eff */
[-C--:B------:R-:W-:Y:S02]  /*3500*/  IADD3 R106, P0, PT, R109, R118.reuse, RZ ;  /* 0x000000766d6a7210 */ /* 0x080fe40007f1e0ff */
[-C--:B------:R-:W-:Y:S02]  /*3510*/  IADD3 R108, P4, PT, R111, R118.reuse, RZ ;  /* 0x000000766f6c7210 */ /* 0x080fe40007f9e0ff */
[----:B------:R-:W-:Y:S02]  /*3520*/  IADD3 R110, P5, PT, R113, R118, RZ ;  /* 0x00000076716e7210 */ /* 0x000fe40007fbe0ff */
[-C--:B------:R-:W-:Y:S02]  /*3530*/  LEA.HI.X.SX32 R109, R109, R121.reuse, 0x1, P0 ;  /* 0x000000796d6d7211 */ /* 0x080fe400000f0eff */
[----:B------:R-:W-:-:S02]  /*3540*/  LEA.HI.X.SX32 R111, R111, R121, 0x1, P4 ;  /* 0x000000796f6f7211 */ /* 0x000fc400020f0eff */
[-C--:B------:R-:W-:Y:S02]  /*3550*/  LEA.HI.X.SX32 R113, R113, R121.reuse, 0x1, P5 ;  /* 0x0000007971717211 */ /* 0x080fe400028f0eff */
[-C--:B------:R-:W-:Y:S02]  /*3560*/  IADD3 R112, P0, PT, R115, R118.reuse, RZ ;  /* 0x0000007673707210 */ /* 0x080fe40007f1e0ff */
[-C--:B------:R-:W-:Y:S02]  /*3570*/  IADD3 R114, P4, PT, R117, R118.reuse, RZ ;  /* 0x0000007675727210 */ /* 0x080fe40007f9e0ff */
[-C--:B------:R-:W-:Y:S02]  /*3580*/  IADD3 R116, P5, PT, R119, R118.reuse, RZ ;  /* 0x0000007677747210 */ /* 0x080fe40007fbe0ff */
[----:B------:R-:W-:Y:S02]  /*3590*/  IADD3 R118, P6, PT, R124, R118, RZ ;  /* 0x000000767c767210 */ /* 0x000fe40007fde0ff */
[----:B------:R-:W-:-:S02]  /*35a0*/  LEA.HI.X.SX32 R115, R115, R121, 0x1, P0 ;  /* 0x0000007973737211 */ /* 0x000fc400000f0eff */
[-C--:B------:R-:W-:Y:S02]  /*35b0*/  LEA.HI.X.SX32 R117, R117, R121.reuse, 0x1, P4 ;  /* 0x0000007975757211 */ /* 0x080fe400020f0eff */
[-C--:B------:R-:W-:Y:S01]  /*35c0*/  LEA.HI.X.SX32 R119, R119, R121.reuse, 0x1, P5 ;  /* 0x0000007977777211 */ /* 0x080fe200028f0eff */
[----:B------:R-:W-:Y:S01]  /*35d0*/  @P3 IMAD.MOV.U32 R125, RZ, RZ, R99 ;  /* 0x000000ffff7d3224 */ /* 0x000fe200078e0063 */
[----:B------:R-:W-:Y:S01]  /*35e0*/  LEA.HI.X.SX32 R121, R124, R121, 0x1, P6 ;  /* 0x000000797c797211 */ /* 0x000fe200030f0eff */
[----:B------:R-:W-:Y:S01]  /*35f0*/  @P3 IMAD.MOV.U32 R124, RZ, RZ, R96 ;  /* 0x000000ffff7c3224 */ /* 0x000fe200078e0060 */
[----:B------:R-:W-:Y:S02]  /*3600*/  PRMT R132, RZ, 0x7610, R132 ;  /* 0x00007610ff847816 */ /* 0x000fe40000000084 */
[----:B------:R-:W-:-:S04]  /*3610*/  PRMT R134, RZ, 0x7610, R134 ;  /* 0x00007610ff867816 */ /* 0x000fc80000000086 */
[----:B------:R0:W3:Y:S01]  /*3620*/  @P3 LDG.E.U8 R132, desc[UR16][R124.64] ;  /* 0x000000107c843981 */ /* 0x0000e2000c1e1100 */
[----:B------:R-:W-:-:S04]  /*3630*/  @!UP0 UIADD3 UR4, UPT, UPT, -UR7, 0x100000, URZ ;  /* 0x0010000007048890 */ /* 0x000fc8000fffe1ff */
[----:B------:R-:W-:Y:S02]  /*3640*/  @!UP0 USHF.L.U32 UR5, UR4, 0xb, URZ ;  /* 0x0000000b04058899 */ /* 0x000fe400080006ff */
[----:B------:R-:W-:Y:S01]  /*3650*/  @!UP0 USHF.L.U32 UR4, UR4, 0x1, URZ ;  /* 0x0000000104048899 */ /* 0x000fe200080006ff */
[----:B------:R-:W-:Y:S01]  /*3660*/  PRMT R136, RZ, 0x7610, R136 ;  /* 0x00007610ff887816 */ /* 0x000fe20000000088 */
[----:B0-----:R-:W-:Y:S02]  /*3670*/  @P3 IMAD.MOV.U32 R124, RZ, RZ, R98 ;  /* 0x000000ffff7c3224 */ /* 0x001fe400078e0062 */
[----:B------:R-:W-:-:S05]  /*3680*/  @P3 IMAD.MOV.U32 R125, RZ, RZ, R101 ;  /* 0x000000ffff7d3224 */ /* 0x000fca00078e0065 */
[----:B------:R0:W3:Y:S01]  /*3690*/  @P3 LDG.E.U8 R134, desc[UR16][R124.64] ;  /* 0x000000107c863981 */ /* 0x0000e2000c1e1100 */
[----:B------:R-:W-:Y:S01]  /*36a0*/  VOTEU.ALL UP0, P2 ;  /* 0x0000000000ff7886 */ /* 0x000fe20001000000 */
[----:B------:R-:W-:-:S04]  /*36b0*/  PRMT R138, RZ, 0x7610, R138 ;  /* 0x00007610ff8a7816 */ /* 0x000fc8000000008a */
[----:B------:R1:W1:Y:S01]  /*36c0*/  @!UP0 SYNCS.EXCH.64 URZ, [UR15+0x3008], UR4 ;  /* 0x003008040fff85b2 */ /* 0x0002620008000100 */
[----:B0-----:R-:W-:Y:S02]  /*36d0*/  @P3 IMAD.MOV.U32 R124, RZ, RZ, R100 ;  /* 0x000000ffff7c3224 */ /* 0x001fe400078e0064 */
[----:B------:R-:W-:-:S05]  /*36e0*/  @P3 IMAD.MOV.U32 R125, RZ, RZ, R103 ;  /* 0x000000ffff7d3224 */ /* 0x000fca00078e0067 */
[----:B------:R0:W3:Y:S04]  /*36f0*/  @P3 LDG.E.U8 R136, desc[UR16][R124.64] ;  /* 0x000000107c883981 */ /* 0x0000e8000c1e1100 */
[----:B------:R1:W-:Y:S01]  /*3700*/  STS.U8 [R0+UR15+0x2200], R140 ;  /* 0x0022008c00007988 */ /* 0x0003e2000800000f */
[----:B0-----:R-:W-:Y:S02]  /*3710*/  @P3 IMAD.MOV.U32 R124, RZ, RZ, R102 ;  /* 0x000000ffff7c3224 */ /* 0x001fe400078e0066 */
[----:B------:R-:W-:Y:S01]  /*3720*/  @P3 IMAD.MOV.U32 R125, RZ, RZ, R105 ;  /* 0x000000ffff7d3224 */ /* 0x000fe200078e0069 */
[----:B-1----:R-:W-:-:S04]  /*3730*/  PRMT R140, RZ, 0x7610, R140 ;  /* 0x00007610ff8c7816 */ /* 0x002fc8000000008c */
[----:B------:R0:W3:Y:S04]  /*3740*/  @P3 LDG.E.U8 R138, desc[UR16][R124.64] ;  /* 0x000000107c8a3981 */ /* 0x0000e8000c1e1100 */
[----:B----4-:R1:W-:Y:S01]  /*3750*/  STS.U8 [R0+UR15+0x2400], R142 ;  /* 0x0024008e00007988 */ /* 0x0103e2000800000f */
[----:B0-----:R-:W-:Y:S02]  /*3760*/  @P3 IMAD.MOV.U32 R124, RZ, RZ, R104 ;  /* 0x000000ffff7c3224 */ /* 0x001fe400078e0068 */
[----:B------:R-:W-:Y:S01]  /*3770*/  @P3 IMAD.MOV.U32 R125, RZ, RZ, R107 ;  /* 0x000000ffff7d3224 */ /* 0x000fe200078e006b */
[----:B-1----:R-:W-:-:S04]  /*3780*/  PRMT R142, RZ, 0x7610, R142 ;  /* 0x00007610ff8e7816 */ /* 0x002fc8000000008e */
[----:B------:R0:W4:Y:S04]  /*3790*/  @P3 LDG.E.U8 R140, desc[UR16][R124.64] ;  /* 0x000000107c8c3981 */ /* 0x000128000c1e1100 */
[----:B--2---:R1:W-:Y:S01]  /*37a0*/  STS.U8 [R0+UR15+0x2000], R120 ;  /* 0x0020007800007988 */ /* 0x0043e2000800000f */
[----:B0-----:R-:W-:Y:S02]  /*37b0*/  @P3 IMAD.MOV.U32 R124, RZ, RZ, R106 ;  /* 0x000000ffff7c3224 */ /* 0x001fe400078e006a */
[----:B------:R-:W-:Y:S01]  /*37c0*/  @P3 IMAD.MOV.U32 R125, RZ, RZ, R109 ;  /* 0x000000ffff7d3224 */ /* 0x000fe200078e006d */
[----:B------:R0:W-:Y:S01]  /*37d0*/  STS.U8 [R0+UR15+0x2600], R144 ;  /* 0x0026009000007988 */ /* 0x0001e2000800000f */
[----:B-1----:R-:W-:-:S03]  /*37e0*/  LOP3.LUT R120, R0, 0x10, RZ, 0x3c, !PT ;  /* 0x0000001000787812 */ /* 0x002fc600078e3cff */
[----:B------:R1:W2:Y:S01]  /*37f0*/  @P3 LDG.E.U8 R142, desc[UR16][R124.64] ;  /* 0x000000107c8e3981 */ /* 0x0002a2000c1e1100 */
[----:B0-----:R-:W-:Y:S01]  /*3800*/  PRMT R144, RZ, 0x7610, R144 ;  /* 0x00007610ff907816 */ /* 0x001fe20000000090 */
[----:B-1----:R-:W-:Y:S02]  /*3810*/  @P3 IMAD.MOV.U32 R124, RZ, RZ, R108 ;  /* 0x000000ffff7c3224 */ /* 0x002fe400078e006c */
[----:B------:R-:W-:Y:S01]  /*3820*/  @P3 IMAD.MOV.U32 R125, RZ, RZ, R111 ;  /* 0x000000ffff7d3224 */ /* 0x000fe200078e006f */
[----:B------:R0:W-:Y:S04]  /*3830*/  STS.U8 [R120+UR15+0x2280], R148 ;  /* 0x0022809478007988 */ /* 0x0001e8000800000f */
[----:B------:R1:W2:Y:S01]  /*3840*/  @P3 LDG.E.U8 R144, desc[UR16][R124.64] ;  /* 0x000000107c903981 */ /* 0x0002a2000c1e1100 */
[----:B0-----:R-:W-:Y:S01]  /*3850*/  PRMT R148, RZ, 0x7610, R148 ;  /* 0x00007610ff947816 */ /* 0x001fe20000000094 */
[----:B-1----:R-:W-:-:S02]  /*3860*/  @P3 IMAD.MOV.U32 R124, RZ, RZ, R110 ;  /* 0x000000ffff7c3224 */ /* 0x002fc400078e006e */
[----:B------:R-:W-:Y:S01]  /*3870*/  @P3 IMAD.MOV.U32 R125, RZ, RZ, R113 ;  /* 0x000000ffff7d3224 */ /* 0x000fe200078e0071 */
[----:B------:R0:W-:Y:S04]  /*3880*/  STS.U8 [R120+UR15+0x2480], R152 ;  /* 0x0024809878007988 */ /* 0x0001e8000800000f */
[----:B------:R1:W2:Y:S01]  /*3890*/  @P3 LDG.E.U8 R148, desc[UR16][R124.64] ;  /* 0x000000107c943981 */ /* 0x0002a2000c1e1100 */
[----:B0-----:R-:W-:Y:S01]  /*38a0*/  PRMT R152, RZ, 0x7610, R152 ;  /* 0x00007610ff987816 */ /* 0x001fe20000000098 */
[----:B-1----:R-:W-:Y:S02]  /*38b0*/  @P3 IMAD.MOV.U32 R124, RZ, RZ, R112 ;  /* 0x000000ffff7c3224 */ /* 0x002fe400078e0070 */
[----:B------:R-:W-:Y:S01]  /*38c0*/  @P3 IMAD.MOV.U32 R125, RZ, RZ, R115 ;  /* 0x000000ffff7d3224 */ /* 0x000fe200078e0073 */
[----:B------:R0:W-:Y:S04]  /*38d0*/  STS.U8 [R120+UR15+0x2080], R122 ;  /* 0x0020807a78007988 */ /* 0x0001e8000800000f */
[----:B------:R1:W-:Y:S04]  /*38e0*/  STS.U8 [R120+UR15+0x2680], R160 ;  /* 0x002680a078007988 */ /* 0x0003e8000800000f */
[----:B------:R1:W2:Y:S01]  /*38f0*/  @P3 LDG.E.U8 R152, desc[UR16][R124.64] ;  /* 0x000000107c983981 */ /* 0x0002a2000c1e1100 */
[----:B0-----:R-:W-:-:S02]  /*3900*/  LOP3.LUT R122, R0, 0x20, RZ, 0x3c, !PT ;  /* 0x00000020007a7812 */ /* 0x001fc400078e3cff */
[----:B-1----:R-:W-:Y:S01]  /*3910*/  PRMT R160, RZ, 0x7610, R160 ;  /* 0x00007610ffa07816 */ /* 0x002fe200000000a0 */
[----:B------:R-:W-:Y:S02]  /*3920*/  @P3 IMAD.MOV.U32 R124, RZ, RZ, R114 ;  /* 0x000000ffff7c3224 */ /* 0x000fe400078e0072 */
[----:B------:R-:W-:Y:S01]  /*3930*/  @P3 IMAD.MOV.U32 R125, RZ, RZ, R117 ;  /* 0x000000ffff7d3224 */ /* 0x000fe200078e0075 */
[----:B------:R0:W-:Y:S04]  /*3940*/  STS.U8 [R122+UR15+0x2300], R158 ;  /* 0x0023009e7a007988 */ /* 0x0001e8000800000f */
[----:B------:R1:W2:Y:S01]  /*3950*/  @P3 LDG.E.U8 R160, desc[UR16][R124.64] ;  /* 0x000000107ca03981 */ /* 0x0002a2000c1e1100 */
[----:B------:R-:W-:Y:S02]  /*3960*/  PRMT R127, RZ, 0x7610, R127 ;  /* 0x00007610ff7f7816 */ /* 0x000fe4000000007f */
[----:B0-----:R-:W-:Y:S01]  /*3970*/  PRMT R158, RZ, 0x7610, R158 ;  /* 0x00007610ff9e7816 */ /* 0x001fe2000000009e */
[----:B------:R0:W-:Y:S01]  /*3980*/  STS.U8 [R122+UR15+0x2500], R156 ;  /* 0x0025009c7a007988 */ /* 0x0001e2000800000f */
[----:B-1----:R-:W-:Y:S01]  /*3990*/  @P3 IMAD.MOV.U32 R124, RZ, RZ, R116 ;  /* 0x000000ffff7c3224 */ /* 0x002fe200078e0074 */
[----:B------:R-:W-:Y:S01]  /*39a0*/  PRMT R129, RZ, 0x7610, R129 ;  /* 0x00007610ff817816 */ /* 0x000fe20000000081 */
[----:B------:R-:W-:Y:S01]  /*39b0*/  @P3 IMAD.MOV.U32 R125, RZ, RZ, R119 ;  /* 0x000000ffff7d3224 */ /* 0x000fe200078e0077 */
[----:B------:R-:W-:Y:S01]  /*39c0*/  PRMT R131, RZ, 0x7610, R131 ;  /* 0x00007610ff837816 */ /* 0x000fe20000000083 */
[----:B------:R-:W2:Y:S01]  /*39d0*/  @P3 LDG.E.U8 R127, desc[UR16][R46.64] ;  /* 0x000000102e7f3981 */ /* 0x000ea2000c1e1100 */
[----:B------:R-:W-:-:S02]  /*39e0*/  PRMT R133, RZ, 0x7610, R133 ;  /* 0x00007610ff857816 */ /* 0x000fc40000000085 */
[----:B------:R-:W-:Y:S01]  /*39f0*/  PRMT R135, RZ, 0x7610, R135 ;  /* 0x00007610ff877816 */ /* 0x000fe20000000087 */
[----:B------:R1:W4:Y:S01]  /*3a00*/  @P3 LDG.E.U8 R158, desc[UR16][R124.64] ;  /* 0x000000107c9e3981 */ /* 0x000322000c1e1100 */
[----:B------:R-:W-:Y:S02]  /*3a10*/  PRMT R137, RZ, 0x7610, R137 ;  /* 0x00007610ff897816 */ /* 0x000fe40000000089 */
[----:B------:R-:W-:Y:S01]  /*3a20*/  PRMT R139, RZ, 0x7610, R139 ;  /* 0x00007610ff8b7816 */ /* 0x000fe2000000008b */
[----:B------:R-:W4:Y:S01]  /*3a30*/  @P3 LDG.E.U8 R129, desc[UR16][R52.64] ;  /* 0x0000001034813981 */ /* 0x000f22000c1e1100 */
[----:B------:R-:W-:Y:S02]  /*3a40*/  PRMT R141, RZ, 0x7610, R141 ;  /* 0x00007610ff8d7816 */ /* 0x000fe4000000008d */
[----:B------:R-:W-:Y:S01]  /*3a50*/  PRMT R143, RZ, 0x7610, R143 ;  /* 0x00007610ff8f7816 */ /* 0x000fe2000000008f */
[----:B------:R-:W4:Y:S01]  /*3a60*/  @P3 LDG.E.U8 R131, desc[UR16][R54.64] ;  /* 0x0000001036833981 */ /* 0x000f22000c1e1100 */
[----:B0-----:R-:W-:Y:S01]  /*3a70*/  PRMT R156, RZ, 0x7610, R156 ;  /* 0x00007610ff9c7816 */ /* 0x001fe2000000009c */
[----:B-1----:R-:W-:-:S02]  /*3a80*/  @P3 IMAD.MOV.U32 R124, RZ, RZ, R118 ;  /* 0x000000ffff7c3224 */ /* 0x002fc400078e0076 */
[----:B------:R-:W-:Y:S01]  /*3a90*/  @P3 IMAD.MOV.U32 R125, RZ, RZ, R121 ;  /* 0x000000ffff7d3224 */ /* 0x000fe200078e0079 */
[----:B------:R-:W4:Y:S04]  /*3aa0*/  @P3 LDG.E.U8 R133, desc[UR16][R56.64] ;  /* 0x0000001038853981 */ /* 0x000f28000c1e1100 */
[----:B------:R-:W4:Y:S04]  /*3ab0*/  @P3 LDG.E.U8 R135, desc[UR16][R58.64] ;  /* 0x000000103a873981 */ /* 0x000f28000c1e1100 */
[----:B------:R-:W4:Y:S04]  /*3ac0*/  @P3 LDG.E.U8 R137, desc[UR16][R60.64] ;  /* 0x000000103c893981 */ /* 0x000f28000c1e1100 */
[----:B------:R-:W4:Y:S04]  /*3ad0*/  @P3 LDG.E.U8 R139, desc[UR16][R62.64] ;  /* 0x000000103e8b3981 */ /* 0x000f28000c1e1100 */
[----:B------:R-:W4:Y:S04]  /*3ae0*/  @P3 LDG.E.U8 R141, desc[UR16][R64.64] ;  /* 0x00000010408d3981 */ /* 0x000f28000c1e1100 */
[----:B------:R-:W4:Y:S04]  /*3af0*/  @P3 LDG.E.U8 R143, desc[UR16][R66.64] ;  /* 0x00000010428f3981 */ /* 0x000f28000c1e1100 */
[----:B------:R-:W4:Y:S04]  /*3b00*/  @P3 LDG.E.U8 R156, desc[UR16][R124.64] ;  /* 0x000000107c9c3981 */ /* 0x000f28000c1e1100 */
[----:B-----5:R0:W-:Y:S04]  /*3b10*/  STS.U8 [R122+UR15+0x2100], R123 ;  /* 0x0021007b7a007988 */ /* 0x0201e8000800000f */
[----:B------:R1:W-:Y:S01]  /*3b20*/  STS.U8 [R122+UR15+0x2700], R154 ;  /* 0x0027009a7a007988 */ /* 0x0003e2000800000f */
[----:B0-----:R-:W-:-:S05]  /*3b30*/  LOP3.LUT R123, R0, 0x30, RZ, 0x3c, !PT ;  /* 0x00000030007b7812 */ /* 0x001fca00078e3cff */
[----:B------:R1:W-:Y:S04]  /*3b40*/  STS.U8 [R123+UR15+0x2380], R150 ;  /* 0x002380967b007988 */ /* 0x0003e8000800000f */
[----:B------:R1:W-:Y:S04]  /*3b50*/  STS.U8 [R123+UR15+0x2780], R146 ;  /* 0x002780927b007988 */ /* 0x0003e8000800000f */
[----:B---3--:R1:W-:Y:S04]  /*3b60*/  STS.U8 [R123+UR15+0x2580], R130 ;  /* 0x002580827b007988 */ /* 0x0083e8000800000f */
[----:B------:R1:W-:Y:S04]  /*3b70*/  STS.U8 [R123+UR15+0x2180], R128 ;  /* 0x002180807b007988 */ /* 0x0003e8000800000f */
[----:B------:R1:W-:Y:S04]  /*3b80*/  STS.U8 [R0+UR15+0x900], R145 ;  /* 0x0009009100007988 */ /* 0x0003e8000800000f */
[----:B------:R1:W-:Y:S04]  /*3b90*/  STS.U8 [R0+UR15+0xa00], R147 ;  /* 0x000a009300007988 */ /* 0x0003e8000800000f */
[----:B------:R1:W-:Y:S04]  /*3ba0*/  STS.U8 [R0+UR15+0xb00], R149 ;  /* 0x000b009500007988 */ /* 0x0003e8000800000f */
[----:B------:R1:W-:Y:S04]  /*3bb0*/  STS.U8 [R0+UR15+0xc00], R151 ;  /* 0x000c009700007988 */ /* 0x0003e8000800000f */
[----:B------:R1:W-:Y:S04]  /*3bc0*/  STS.U8 [R0+UR15+0xd00], R153 ;  /* 0x000d009900007988 */ /* 0x0003e8000800000f */
[----:B------:R1:W-:Y:S04]  /*3bd0*/  STS.U8 [R0+UR15+0xe00], R155 ;  /* 0x000e009b00007988 */ /* 0x0003e8000800000f */
[----:B------:R1:W-:Y:S01]  /*3be0*/  STS.U8 [R0+UR15+0xf00], R157 ;  /* 0x000f009d00007988 */ /* 0x0003e2000800000f */
[----:B------:R-:W-:-:S04]  /*3bf0*/  ISETP.NE.U32.AND P0, PT, RZ, UR8, PT ;  /* 0x00000008ff007c0c */ /* 0x000fc8000bf05070 */
[C---:B------:R-:W-:Y:S02]  /*3c00*/  ISETP.LT.OR P3, PT, R4.reuse, 0x20, P0 ;  /* 0x000000200400780c */ /* 0x040fe40000761670 */
[----:B------:R-:W-:Y:S01]  /*3c10*/  ISETP.GE.AND P4, PT, R4, 0x40, PT ;  /* 0x000000400400780c */ /* 0x000fe20003f86270 */
[----:B--2---:R1:W-:Y:S04]  /*3c20*/  STS.U8 [R0+UR15], R127 ;  /* 0x0000007f00007988 */ /* 0x0043e8000800000f */
[----:B----4-:R1:W-:Y:S04]  /*3c30*/  STS.U8 [R0+UR15+0x100], R129 ;  /* 0x0001008100007988 */ /* 0x0103e8000800000f */
[----:B------:R1:W-:Y:S04]  /*3c40*/  STS.U8 [R0+UR15+0x200], R131 ;  /* 0x0002008300007988 */ /* 0x0003e8000800000f */
        /* <DEDUP_REMOVED lines=22> */
[----:B------:R0:W-:Y:S06]  /*3db0*/  MEMBAR.ALL.CTA ;  /* 0x0000000000007992 */ /* 0x0001ec0000008000 */
[----:B0-----:R-:W0:Y:S02]  /*3dc0*/  FENCE.VIEW.ASYNC.S ;  /* 0x00000000000073c6 */ /* 0x001e240000000000 */
[----:B0-----:R-:W-:Y:S06]  /*3dd0*/  BAR.SYNC.DEFER_BLOCKING 0x0 ;  /* 0x0000000000007b1d */ /* 0x001fec0000010000 */
[----:B------:R-:W-:Y:S05]  /*3de0*/  @P3 BRA `(.L_x_6) ;  /* 0x00000000003c3947 */ /* 0x000fea0003800000 */
[----:B------:R-:W-:Y:S02]  /*3df0*/  UIADD3 UR4, UPT, UPT, UR15, 0x2000, URZ ;  /* 0x000020000f047890 */ /* 0x000fe4000fffe0ff */
[----:B------:R-:W-:Y:S02]  /*3e00*/  USHF.R.U32.HI UR8, URZ, 0x4, UR15 ;  /* 0x00000004ff087899 */ /* 0x000fe4000801160f */
[----:B------:R-:W-:Y:S02]  /*3e10*/  USHF.R.U32.HI UR4, URZ, 0x4, UR4 ;  /* 0x00000004ff047899 */ /* 0x000fe40008011604 */
[----:B------:R-:W-:Y:S02]  /*3e20*/  USGXT.U32 UR8, UR8, 0xe ;  /* 0x0000000e0808789a */ /* 0x000fe40008000000 */
[----:B------:R-:W-:Y:S01]  /*3e30*/  USGXT.U32 UR6, UR4, 0xe ;  /* 0x0000000e0406789a */ /* 0x000fe20008000000 */
[----:B------:R-:W-:Y:S02]  /*3e40*/  UMOV UR5, URZ ;  /* 0x000000ff00057c82 */ /* 0x000fe40008000000 */
[----:B------:R-:W-:Y:S01]  /*3e50*/  UMOV UR4, UR10 ;  /* 0x0000000a00047c82 */ /* 0x000fe20008000000 */
[----:B------:R-:W-:Y:S01]  /*3e60*/  UMOV UR20, 0x0 ;  /* 0x0000000000147882 */ /* 0x000fe20000000000 */
[----:B------:R-:W-:Y:S01]  /*3e70*/  UMOV UR21, 0x4208010 ;  /* 0x0420801000157882 */ /* 0x000fe20000000000 */
[----:B------:R-:W-:Y:S01]  /*3e80*/  UMOV UR9, 0xc0004010 ;  /* 0xc000401000097882 */ /* 0x000fe20000000000 */
[----:B------:R-:W-:Y:S01]  /*3e90*/  UMOV UR7, 0x80004020 ;  /* 0x8000402000077882 */ /* 0x000fe20000000000 */
[----:B------:R-:W-:Y:S01]  /*3ea0*/  UMOV UR4, UR4 ;  /* 0x0000000400047c82 */ /* 0x000fe20008000000 */
[----:B------:R0:W-:Y:S01]  /*3eb0*/  UTCQMMA gdesc[UR6], gdesc[UR8], tmem[UR18], tmem[UR20], idesc[UR21], !UPT ;  /* 0x00ff1408060075ea */ /* 0x0001e2000f800312 */
[----:B------:R0:W-:Y:S01]  /*3ec0*/  UTCBAR [UR4], URZ ;  /* 0x000000ff040073e9 */ /* 0x0001e200080000ff */
[----:B------:R-:W-:-:S02]  /*3ed0*/  NOP ;  /* 0x0000000000007918 */ /* 0x000fc40000000000 */
.L_x_6:
[----:B0-----:R-:W-:Y:S01]  /*3ee0*/  UMOV UR4, URZ ;  /* 0x000000ff00047c82 */ /* 0x001fe20008000000 */
[----:B------:R-:W-:Y:S05]  /*3ef0*/  @!P4 BRA `(.L_x_7) ;  /* 0x0000001400c0c947 */ /* 0x000fea0003800000 */
[----:B-1----:R-:W-:Y:S01]  /*3f00*/  SHF.R.S32.HI R127, RZ, 0x1f, R4 ;  /* 0x0000001fff7f7819 */ /* 0x002fe20000011404 */
[----:B------:R-:W-:Y:S01]  /*3f10*/  IMAD.SHL.U32 R125, R82, 0x20, RZ ;  /* 0x00000020527d7824 */ /* 0x000fe200078e00ff */
[----:B------:R-:W-:Y:S01]  /*3f20*/  UIADD3 UR5, UPT, UPT, UR15, 0x1000, URZ ;  /* 0x000010000f057890 */ /* 0x000fe2000fffe0ff */
[----:B------:R-:W-:Y:S01]  /*3f30*/  VIADD R124, R126, 0xffffffe0 ;  /* 0xffffffe07e7c7836 */ /* 0x000fe20000000000 */
[----:B------:R-:W-:Y:S01]  /*3f40*/  LEA.HI R82, R127, R4, RZ, 0x5 ;  /* 0x000000047f527211 */ /* 0x000fe200078f28ff */
[----:B------:R-:W-:Y:S01]  /*3f50*/  UIADD3 UR4, UPT, UPT, UR15, 0x2800, URZ ;  /* 0x000028000f047890 */ /* 0x000fe2000fffe0ff */
[----:B------:R-:W-:Y:S01]  /*3f60*/  IMAD.SHL.U32 R127, R83, 0x20, RZ ;  /* 0x00000020537f7824 */ /* 0x000fe200078e00ff */
[----:B------:R-:W-:Y:S01]  /*3f70*/  USHF.R.U32.HI UR5, URZ, 0x4, UR5 ;  /* 0x00000004ff057899 */ /* 0x000fe20008011605 */
[----:B------:R-:W-:Y:S01]  /*3f80*/  SHF.R.S32.HI R82, RZ, 0x5, R82 ;  /* 0x00000005ff527819 */ /* 0x000fe20000011452 */
[----:B------:R-:W-:Y:S01]  /*3f90*/  USHF.R.U32.HI UR4, URZ, 0x4, UR4 ;  /* 0x00000004ff047899 */ /* 0x000fe20008011604 */
[----:B------:R-:W-:Y:S01]  /*3fa0*/  IMAD.MOV.U32 R83, RZ, RZ, RZ ;  /* 0x000000ffff537224 */ /* 0x000fe200078e00ff */
[----:B------:R-:W-:Y:S01]  /*3fb0*/  SHF.R.S32.HI R126, RZ, 0x1f, R125 ;  /* 0x0000001fff7e7819 */ /* 0x000fe2000001147d */
[----:B------:R-:W-:Y:S01]  /*3fc0*/  UMOV UR13, UR10 ;  /* 0x0000000a000d7c82 */ /* 0x000fe20008000000 */
[----:B------:R-:W-:Y:S01]  /*3fd0*/  VIMNMX R82, PT, PT, R82, 0x2, !PT ;  /* 0x0000000252527848 */ /* 0x000fe20007fe0100 */
[----:B------:R-:W-:Y:S01]  /*3fe0*/  USGXT.U32 UR10, UR5, 0xe ;  /* 0x0000000e050a789a */ /* 0x000fe20008000000 */
[----:B------:R-:W-:Y:S01]  /*3ff0*/  SHF.R.S32.HI R128, RZ, 0x1f, R127 ;  /* 0x0000001fff807819 */ /* 0x000fe2000001147f */
[----:B------:R-:W-:-:S02]  /*4000*/  USGXT.U32 UR8, UR4, 0xe ;  /* 0x0000000e0408789a */ /* 0x000fc40008000000 */
[----:B------:R-:W-:Y:S01]  /*4010*/  VIADD R129, R82, 0xffffffff ;  /* 0xffffffff52817836 */ /* 0x000fe20000000000 */
[----:B------:R-:W-:Y:S01]  /*4020*/  UMOV UR14, 0x1 ;  /* 0x00000001000e7882 */ /* 0x000fe20000000000 */
[----:B------:R-:W-:-:S08]  /*4030*/  UMOV UR5, URZ ;  /* 0x000000ff00057c82 */ /* 0x000fd00008000000 */
.L_x_10:
[----:B------:R-:W-:Y:S01]  /*4040*/  IADD3 R80, P6, PT, R127, R80, RZ ;  /* 0x000000507f507210 */ /* 0x000fe20007fde0ff */
[----:B------:R-:W-:Y:S01]  /*4050*/  IMAD.U32 R83, R83, -0x80000000, RZ ;  /* 0x8000000053537824 */ /* 0x000fe200078e00ff */
[C---:B------:R-:W-:Y:S02]  /*4060*/  IADD3 R116, P5, PT, R127.reuse, R116, RZ ;  /* 0x000000747f747210 */ /* 0x040fe40007fbe0ff */
[C---:B------:R-:W-:Y:S01]  /*4070*/  IADD3 R118, P3, PT, R127.reuse, R118, RZ ;  /* 0x000000767f767210 */ /* 0x040fe20007f7e0ff */
[C---:B------:R-:W-:Y:S01]  /*4080*/  IMAD.X R85, R128.reuse, 0x1, R85, P6 ;  /* 0x0000000180557824 */ /* 0x040fe200030e0655 */
        /* <DEDUP_REMOVED lines=52> */
[----:B0-----:R-:W0:Y:S01]  /*43d0*/  SYNCS.PHASECHK.TRANS64.TRYWAIT P6, [UR13], R83 ;  /* 0x00000053ff0075a7 */ /* 0x001e2200080c110d */
[C---:B------:R-:W-:Y:S01]  /*43e0*/  IADD3 R86, P5, PT, R127.reuse, R86, RZ ;  /* 0x000000567f567210 */ /* 0x040fe20007fbe0ff */
[C---:B------:R-:W-:Y:S01]  /*43f0*/  IMAD.X R97, R128.reuse, 0x1, R97, P3 ;  /* 0x0000000180617824 */ /* 0x040fe200018e0661 */
[C---:B------:R-:W-:Y:S01]  /*4400*/  IADD3 R90, P3, PT, R127.reuse, R90, RZ ;  /* 0x0000005a7f5a7210 */ /* 0x040fe20007f7e0ff */
[C---:B------:R-:W-:Y:S01]  /*4410*/  IMAD.X R57, R128.reuse, 0x1, R57, P4 ;  /* 0x0000000180397824 */ /* 0x040fe200020e0639 */
[----:B------:R-:W-:Y:S01]  /*4420*/  IADD3 R52, P4, PT, R127, R52, RZ ;  /* 0x000000347f347210 */ /* 0x000fe20007f9e0ff */
[C---:B------:R-:W-:Y:S01]  /*4430*/  IMAD.X R89, R128.reuse, 0x1, R89, P5 ;  /* 0x0000000180597824 */ /* 0x040fe200028e0659 */
[C---:B------:R-:W-:Y:S01]  /*4440*/  IADD3 R26, P5, PT, R125.reuse, R26, RZ ;  /* 0x0000001a7d1a7210 */ /* 0x040fe20007fbe0ff */
[C---:B------:R-:W-:Y:S01]  /*4450*/  IMAD.X R93, R128.reuse, 0x1, R93, P3 ;  /* 0x00000001805d7824 */ /* 0x040fe200018e065d */
[C---:B------:R-:W-:Y:S01]  /*4460*/  IADD3 R42, P3, PT, R125.reuse, R42, RZ ;  /* 0x0000002a7d2a7210 */ /* 0x040fe20007f7e0ff */
[----:B------:R-:W-:Y:S01]  /*4470*/  IMAD.X R53, R128, 0x1, R53, P4 ;  /* 0x0000000180357824 */ /* 0x000fe200020e0635 */
        /* <DEDUP_REMOVED lines=26> */
[----:B------:R-:W-:Y:S01]  /*4620*/  IADD3 R6, P5, PT, R125, R6, RZ ;  /* 0x000000067d067210 */ /* 0x000fe20007fbe0ff */
[C---:B------:R-:W-:Y:S01]  /*4630*/  IMAD.X R49, R126.reuse, 0x1, R49, P3 ;  /* 0x000000017e317824 */ /* 0x040fe200018e0631 */
[-C--:B------:R-:W-:Y:S01]  /*4640*/  ISETP.GE.AND P3, PT, R71, R124.reuse, PT ;  /* 0x0000007c4700720c */ /* 0x080fe20003f66270 */
[C---:B------:R-:W-:Y:S01]  /*4650*/  IMAD.X R31, R126.reuse, 0x1, R31, P4 ;  /* 0x000000017e1f7824 */ /* 0x040fe200020e061f */
[----:B------:R-:W-:Y:S01]  /*4660*/  ISETP.GE.AND P4, PT, R5, R124, PT ;  /* 0x0000007c0500720c */ /* 0x000fe20003f86270 */
[----:B------:R-:W-:Y:S01]  /*4670*/  IMAD.X R7, R126, 0x1, R7, P5 ;  /* 0x000000017e077824 */ /* 0x000fe200028e0607 */
[----:B------:R-:W-:Y:S01]  /*4680*/  PRMT R165, RZ, 0x7610, R165 ;  /* 0x00007610ffa57816 */ /* 0x000fe200000000a5 */
[----:B0-----:R-:W-:Y:S10]  /*4690*/  @!P6 BRA `(.L_x_8) ;  /* 0x0000003800e8e947 */ /* 0x001ff40003800000 */
.L_x_16:
[-C--:B------:R-:W-:Y:S01]  /*46a0*/  ISETP.GE.AND P5, PT, R10, R124.reuse, PT ;  /* 0x0000007c0a00720c */ /* 0x080fe20003fa6270 */
[----:B------:R-:W2:Y:S01]  /*46b0*/  @!P3 LDG.E.U8 R165, desc[UR16][R6.64] ;  /* 0x0000001006a5b981 */ /* 0x000ea2000c1e1100 */
[----:B------:R-:W-:Y:S02]  /*46c0*/  PRMT R130, RZ, 0x7610, R130 ;  /* 0x00007610ff827816 */ /* 0x000fe40000000082 */
[-C--:B------:R-:W-:Y:S02]  /*46d0*/  ISETP.GE.AND P6, PT, R11, R124.reuse, PT ;  /* 0x0000007c0b00720c */ /* 0x080fe40003fc6270 */
[----:B------:R-:W-:Y:S02]  /*46e0*/  PRMT R132, RZ, 0x7610, R132 ;  /* 0x00007610ff847816 */ /* 0x000fe40000000084 */
[----:B------:R-:W3:Y:S01]  /*46f0*/  @!P4 LDG.E.U8 R130, desc[UR16][R8.64] ;  /* 0x000000100882c981 */ /* 0x000ee2000c1e1100 */
[----:B------:R-:W-:Y:S02]  /*4700*/  ISETP.GE.AND P3, PT, R15, R124, PT ;  /* 0x0000007c0f00720c */ /* 0x000fe40003f66270 */
[----:B------:R-:W-:-:S02]  /*4710*/  PRMT R134, RZ, 0x7610, R134 ;  /* 0x00007610ff867816 */ /* 0x000fc40000000086 */
[----:B------:R-:W4:Y:S01]  /*4720*/  @!P5 LDG.E.U8 R132, desc[UR16][R12.64] ;  /* 0x000000100c84d981 */ /* 0x000f22000c1e1100 */
[----:B------:R-:W-:-:S03]  /*4730*/  ISETP.GE.AND P4, PT, R18, R124, PT ;  /* 0x0000007c1200720c */ /* 0x000fc60003f86270 */
[----:B------:R-:W-:Y:S02]  /*4740*/  @!P6 IMAD.MOV.U32 R82, RZ, RZ, R14 ;  /* 0x000000ffff52e224 */ /* 0x000fe400078e000e */
[----:B------:R-:W-:Y:S01]  /*4750*/  @!P6 IMAD.MOV.U32 R83, RZ, RZ, R17 ;  /* 0x000000ffff53e224 */ /* 0x000fe200078e0011 */
[----:B------:R-:W-:Y:S02]  /*4760*/  PRMT R136, RZ, 0x7610, R136 ;  /* 0x00007610ff887816 */ /* 0x000fe40000000088 */
[-C--:B------:R-:W-:Y:S02]  /*4770*/  ISETP.GE.AND P5, PT, R21, R124.reuse, PT ;  /* 0x0000007c1500720c */ /* 0x080fe40003fa6270 */
[----:B------:R0:W5:Y:S01]  /*4780*/  @!P6 LDG.E.U8 R134, desc[UR16][R82.64] ;  /* 0x000000105286e981 */ /* 0x000162000c1e1100 */
[----:B------:R-:W-:Y:S02]  /*4790*/  PRMT R138, RZ, 0x7610, R138 ;  /* 0x00007610ff8a7816 */ /* 0x000fe4000000008a */
[----:B------:R-:W-:Y:S01]  /*47a0*/  ISETP.GE.AND P6, PT, R24, R124, PT ;  /* 0x0000007c1800720c */ /* 0x000fe20003fc6270 */
[----:B0-----:R-:W-:-:S02]  /*47b0*/  @!P3 IMAD.MOV.U32 R82, RZ, RZ, R16 ;  /* 0x000000ffff52b224 */ /* 0x001fc400078e0010 */
[----:B------:R-:W-:-:S05]  /*47c0*/  @!P3 IMAD.MOV.U32 R83, RZ, RZ, R19 ;  /* 0x000000ffff53b224 */ /* 0x000fca00078e0013 */
[----:B------:R0:W5:Y:S01]  /*47d0*/  @!P3 LDG.E.U8 R136, desc[UR16][R82.64] ;  /* 0x000000105288b981 */ /* 0x000162000c1e1100 */
[----:B------:R-:W-:Y:S02]  /*47e0*/  PRMT R140, RZ, 0x7610, R140 ;  /* 0x00007610ff8c7816 */ /* 0x000fe4000000008c */
[----:B------:R-:W-:Y:S01]  /*47f0*/  ISETP.GE.AND P3, PT, R27, R124, PT ;  /* 0x0000007c1b00720c */ /* 0x000fe20003f66270 */
[----:B0-----:R-:W-:Y:S02]  /*4800*/  @!P4 IMAD.MOV.U32 R82, RZ, RZ, R20 ;  /* 0x000000ffff52c224 */ /* 0x001fe400078e0014 */
[----:B------:R-:W-:-:S05]  /*4810*/  @!P4 IMAD.MOV.U32 R83, RZ, RZ, R23 ;  /* 0x000000ffff53c224 */ /* 0x000fca00078e0017 */
[----:B------:R0:W5:Y:S01]  /*4820*/  @!P4 LDG.E.U8 R138, desc[UR16][R82.64] ;  /* 0x00000010528ac981 */ /* 0x000162000c1e1100 */
[----:B------:R-:W-:Y:S02]  /*4830*/  PRMT R142, RZ, 0x7610, R142 ;  /* 0x00007610ff8e7816 */ /* 0x000fe4000000008e */
[----:B------:R-:W-:Y:S01]  /*4840*/  ISETP.GE.AND P4, PT, R30, R124, PT ;  /* 0x0000007c1e00720c */ /* 0x000fe20003f86270 */
[----:B0-----:R-:W-:Y:S02]  /*4850*/  @!P5 IMAD.MOV.U32 R82, RZ, RZ, R22 ;  /* 0x000000ffff52d224 */ /* 0x001fe400078e0016 */
[----:B------:R-:W-:-:S05]  /*4860*/  @!P5 IMAD.MOV.U32 R83, RZ, RZ, R25 ;  /* 0x000000ffff53d224 */ /* 0x000fca00078e0019 */
[----:B------:R0:W5:Y:S01]  /*4870*/  @!P5 LDG.E.U8 R140, desc[UR16][R82.64] ;  /* 0x00000010528cd981 */ /* 0x000162000c1e1100 */
[----:B------:R-:W-:Y:S01]  /*4880*/  PRMT R144, RZ, 0x7610, R144 ;  /* 0x00007610ff907816 */ /* 0x000fe20000000090 */
[----:B0-----:R-:W-:Y:S02]  /*4890*/  @!P6 IMAD.MOV.U32 R82, RZ, RZ, R26 ;  /* 0x000000ffff52e224 */ /* 0x001fe400078e001a */
[----:B------:R-:W-:-:S05]  /*48a0*/  @!P6 IMAD.MOV.U32 R83, RZ, RZ, R29 ;  /* 0x000000ffff53e224 */ /* 0x000fca00078e001d */
[----:B------:R0:W5:Y:S01]  /*48b0*/  @!P6 LDG.E.U8 R142, desc[UR16][R82.64] ;  /* 0x00000010528ee981 */ /* 0x000162000c1e1100 */
[----:B------:R-:W-:Y:S02]  /*48c0*/  ISETP.GE.AND P5, PT, R33, R124, PT ;  /* 0x0000007c2100720c */ /* 0x000fe40003fa6270 */
[----:B------:R-:W-:Y:S01]  /*48d0*/  PRMT R148, RZ, 0x7610, R148 ;  /* 0x00007610ff947816 */ /* 0x000fe20000000094 */
[----:B0-----:R-:W-:Y:S02]  /*48e0*/  @!P3 IMAD.MOV.U32 R82, RZ, RZ, R28 ;  /* 0x000000ffff52b224 */ /* 0x001fe400078e001c */
[----:B------:R-:W-:-:S05]  /*48f0*/  @!P3 IMAD.MOV.U32 R83, RZ, RZ, R31 ;  /* 0x000000ffff53b224 */ /* 0x000fca00078e001f */
[----:B------:R0:W5:Y:S01]  /*4900*/  @!P3 LDG.E.U8 R144, desc[UR16][R82.64] ;  /* 0x000000105290b981 */ /* 0x000162000c1e1100 */
[-C--:B------:R-:W-:Y:S02]  /*4910*/  ISETP.GE.AND P6, PT, R34, R124.reuse, PT ;  /* 0x0000007c2200720c */ /* 0x080fe40003fc6270 */
[----:B------:R-:W-:Y:S01]  /*4920*/  PRMT R152, RZ, 0x7610, R152 ;  /* 0x00007610ff987816 */ /* 0x000fe20000000098 */
[----:B0-----:R-:W-:Y:S02]  /*4930*/  @!P4 IMAD.MOV.U32 R82, RZ, RZ, R32 ;  /* 0x000000ffff52c224 */ /* 0x001fe400078e0020 */
[----:B------:R-:W-:Y:S01]  /*4940*/  @!P4 IMAD.MOV.U32 R83, RZ, RZ, R35 ;  /* 0x000000ffff53c224 */ /* 0x000fe200078e0023 */
[----:B------:R-:W-:Y:S02]  /*4950*/  ISETP.GE.AND P3, PT, R88, R124, PT ;  /* 0x0000007c5800720c */ /* 0x000fe40003f66270 */
[----:B------:R-:W5:Y:S04]  /*4960*/  @!P5 LDG.E.U8 R152, desc[UR16][R36.64] ;  /* 0x000000102498d981 */ /* 0x000f68000c1e1100 */
[----:B------:R0:W5:Y:S01]  /*4970*/  @!P4 LDG.E.U8 R148, desc[UR16][R82.64] ;  /* 0x000000105294c981 */ /* 0x000162000c1e1100 */
[----:B------:R-:W-:-:S02]  /*4980*/  PRMT R160, RZ, 0x7610, R160 ;  /* 0x00007610ffa07816 */ /* 0x000fc400000000a0 */
[----:B------:R-:W-:Y:S02]  /*4990*/  ISETP.GE.AND P4, PT, R69, R124, PT ;  /* 0x0000007c4500720c */ /* 0x000fe40003f86270 */
[----:B------:R-:W-:Y:S02]  /*49a0*/  PRMT R158, RZ, 0x7610, R158 ;  /* 0x00007610ff9e7816 */ /* 0x000fe4000000009e */
[----:B------:R-:W5:Y:S01]  /*49b0*/  @!P6 LDG.E.U8 R160, desc[UR16][R38.64] ;  /* 0x0000001026a0e981 */ /* 0x000f62000c1e1100 */
[----:B------:R-:W-:-:S03]  /*49c0*/  PRMT R156, RZ, 0x7610, R156 ;  /* 0x00007610ff9c7816 */ /* 0x000fc6000000009c */
[----:B------:R-:W5:Y:S05]  /*49d0*/  @!P3 LDG.E.U8 R158, desc[UR16][R48.64] ;  /* 0x00000010309eb981 */ /* 0x000f6a000c1e1100 */
[----:B------:R-:W5:Y:S01]  /*49e0*/  @!P4 LDG.E.U8 R156, desc[UR16][R40.64] ;  /* 0x00000010289cc981 */ /* 0x000f62000c1e1100 */
[-C--:B------:R-:W-:Y:S02]  /*49f0*/  ISETP.GE.AND P3, PT, R91, R124.reuse, PT ;  /* 0x0000007c5b00720c */ /* 0x080fe40003f66270 */
[----:B------:R-:W-:Y:S02]  /*4a00*/  ISETP.GE.AND P4, PT, R3, R124, PT ;  /* 0x0000007c0300720c */ /* 0x000fe40003f86270 */
[----:B------:R-:W-:-:S02]  /*4a10*/  PRMT R154, RZ, 0x7610, R154 ;  /* 0x00007610ff9a7816 */ /* 0x000fc4000000009a */
[----:B------:R-:W-:-:S07]  /*4a20*/  PRMT R150, RZ, 0x7610, R150 ;  /* 0x00007610ff967816 */ /* 0x000fce0000000096 */
[----:B------:R-:W5:Y:S04]  /*4a30*/  @!P3 LDG.E.U8 R154, desc[UR16][R50.64] ;  /* 0x00000010329ab981 */ /* 0x000f68000c1e1100 */
[----:B------:R-:W5:Y:S01]  /*4a40*/  @!P4 LDG.E.U8 R150, desc[UR16][R42.64] ;  /* 0x000000102a96c981 */ /* 0x000f62000c1e1100 */
[----:B------:R-:W-:Y:S01]  /*4a50*/  BAR.SYNC.DEFER_BLOCKING 0x0 ;  /* 0x0000000000007b1d */ /* 0x000fe20000010000 */
[----:B------:R-:W-:Y:S02]  /*4a60*/  ISETP.GE.AND P5, PT, R44, R124, PT ;  /* 0x0000007c2c00720c */ /* 0x000fe40003fa6270 */
[----:B------:R-:W-:Y:S02]  /*4a70*/  PRMT R147, RZ, 0x7610, R147 ;  /* 0x00007610ff937816 */ /* 0x000fe40000000093 */
[----:B------:R-:W-:-:S09]  /*4a80*/  PRMT R149, RZ, 0x7610, R149 ;  /* 0x00007610ff957816 */ /* 0x000fd20000000095 */
[----:B0-----:R-:W-:Y:S02]  /*4a90*/  @!P5 IMAD.MOV.U32 R82, RZ, RZ, R70 ;  /* 0x000000ffff52d224 */ /* 0x001fe400078e0046 */
[----:B------:R-:W-:Y:S01]  /*4aa0*/  @!P5 IMAD.MOV.U32 R83, RZ, RZ, R45 ;  /* 0x000000ffff53d224 */ /* 0x000fe200078e002d */
[----:B------:R-:W-:-:S04]  /*4ab0*/  PRMT R151, RZ, 0x7610, R151 ;  /* 0x00007610ff977816 */ /* 0x000fc80000000097 */
[----:B------:R0:W5:Y:S02]  /*4ac0*/  @!P5 LDG.E.U8 R147, desc[UR16][R82.64] ;  /* 0x000000105293d981 */ /* 0x000164000c1e1100 */
[----:B0-----:R-:W-:Y:S02]  /*4ad0*/  @!P5 IMAD.MOV.U32 R82, RZ, RZ, R72 ;  /* 0x000000ffff52d224 */ /* 0x001fe400078e0048 */
[----:B------:R-:W-:-:S05]  /*4ae0*/  @!P5 IMAD.MOV.U32 R83, RZ, RZ, R75 ;  /* 0x000000ffff53d224 */ /* 0x000fca00078e004b */
[----:B------:R0:W5:Y:S01]  /*4af0*/  @!P5 LDG.E.U8 R149, desc[UR16][R82.64] ;  /* 0x000000105295d981 */ /* 0x000162000c1e1100 */
[----:B------:R-:W-:Y:S01]  /*4b00*/  PRMT R153, RZ, 0x7610, R153 ;  /* 0x00007610ff997816 */ /* 0x000fe20000000099 */
        /* <DEDUP_REMOVED lines=22> */
[----:B------:R0:W5:Y:S04]  /*4c70*/  @!P5 LDG.E.U8 R161, desc[UR16][R82.64] ;  /* 0x0000001052a1d981 */ /* 0x000168000c1e1100 */
[----:B--2---:R1:W-:Y:S01]  /*4c80*/  STS.U8 [R0+UR15+0x2800], R165 ;  /* 0x002800a500007988 */ /* 0x0043e2000800000f */
[----:B0-----:R-:W-:Y:S02]  /*4c90*/  @!P5 IMAD.MOV.U32 R82, RZ, RZ, R90 ;  /* 0x000000ffff52d224 */ /* 0x001fe400078e005a */
[----:B------:R-:W-:Y:S01]  /*4ca0*/  @!P5 IMAD.MOV.U32 R83, RZ, RZ, R93 ;  /* 0x000000ffff53d224 */ /* 0x000fe200078e005d */
[----:B-1----:R-:W-:-:S04]  /*4cb0*/  PRMT R165, RZ, 0x7610, R165 ;  /* 0x00007610ffa57816 */ /* 0x002fc800000000a5 */
[----:B------:R0:W2:Y:S04]  /*4cc0*/  @!P5 LDG.E.U8 R163, desc[UR16][R82.64] ;  /* 0x0000001052a3d981 */ /* 0x0000a8000c1e1100 */
[----:B---3--:R1:W-:Y:S01]  /*4cd0*/  STS.U8 [R0+UR15+0x2a00], R130 ;  /* 0x002a008200007988 */ /* 0x0083e2000800000f */
[----:B0-----:R-:W-:Y:S02]  /*4ce0*/  @!P5 IMAD.MOV.U32 R82, RZ, RZ, R92 ;  /* 0x000000ffff52d224 */ /* 0x001fe400078e005c */
[----:B------:R-:W-:Y:S01]  /*4cf0*/  @!P5 IMAD.MOV.U32 R83, RZ, RZ, R95 ;  /* 0x000000ffff53d224 */ /* 0x000fe200078e005f */
[----:B-1----:R-:W-:-:S04]  /*4d00*/  PRMT R130, RZ, 0x7610, R130 ;  /* 0x00007610ff827816 */ /* 0x002fc80000000082 */
[----:B------:R0:W3:Y:S04]  /*4d10*/  @!P5 LDG.E.U8 R165, desc[UR16][R82.64] ;  /* 0x0000001052a5d981 */ /* 0x0000e8000c1e1100 */
[----:B----4-:R1:W-:Y:S01]  /*4d20*/  STS.U8 [R0+UR15+0x2c00], R132 ;  /* 0x002c008400007988 */ /* 0x0103e2000800000f */
[----:B0-----:R-:W-:Y:S02]  /*4d30*/  @!P5 IMAD.MOV.U32 R82, RZ, RZ, R94 ;  /* 0x000000ffff52d224 */ /* 0x001fe400078e005e */
[----:B------:R-:W-:Y:S01]  /*4d40*/  @!P5 IMAD.MOV.U32 R83, RZ, RZ, R97 ;  /* 0x000000ffff53d224 */ /* 0x000fe200078e0061 */
[----:B-1----:R-:W-:-:S04]  /*4d50*/  PRMT R132, RZ, 0x7610, R132 ;  /* 0x00007610ff847816 */ /* 0x002fc80000000084 */
[----:B------:R0:W4:Y:S04]  /*4d60*/  @!P5 LDG.E.U8 R130, desc[UR16][R82.64] ;  /* 0x000000105282d981 */ /* 0x000128000c1e1100 */
[----:B-----5:R1:W-:Y:S01]  /*4d70*/  STS.U8 [R0+UR15+0x2e00], R134 ;  /* 0x002e008600007988 */ /* 0x0203e2000800000f */
[----:B0-----:R-:W-:Y:S02]  /*4d80*/  @!P5 IMAD.MOV.U32 R82, RZ, RZ, R96 ;  /* 0x000000ffff52d224 */ /* 0x001fe400078e0060 */
[----:B------:R-:W-:Y:S01]  /*4d90*/  @!P5 IMAD.MOV.U32 R83, RZ, RZ, R99 ;  /* 0x000000ffff53d224 */ /* 0x000fe200078e0063 */
[----:B-1----:R-:W-:-:S04]  /*4da0*/  PRMT R134, RZ, 0x7610, R134 ;  /* 0x00007610ff867816 */ /* 0x002fc80000000086 */
[----:B------:R0:W5:Y:S04]  /*4db0*/  @!P5 LDG.E.U8 R132, desc[UR16][R82.64] ;  /* 0x000000105284d981 */ /* 0x000168000c1e1100 */
[----:B------:R1:W-:Y:S01]  /*4dc0*/  STS.U8 [R120+UR15+0x2880], R136 ;  /* 0x0028808878007988 */ /* 0x0003e2000800000f */
[----:B0-----:R-:W-:Y:S02]  /*4dd0*/  @!P5 IMAD.MOV.U32 R82, RZ, RZ, R98 ;  /* 0x000000ffff52d224 */ /* 0x001fe400078e0062 */
[----:B------:R-:W-:Y:S01]  /*4de0*/  @!P5 IMAD.MOV.U32 R83, RZ, RZ, R101 ;  /* 0x000000ffff53d224 */ /* 0x000fe200078e0065 */
[----:B-1----:R-:W-:-:S04]  /*4df0*/  PRMT R136, RZ, 0x7610, R136 ;  /* 0x00007610ff887816 */ /* 0x002fc80000000088 */
[----:B------:R0:W2:Y:S04]  /*4e00*/  @!P5 LDG.E.U8 R134, desc[UR16][R82.64] ;  /* 0x000000105286d981 */ /* 0x0000a8000c1e1100 */
        /* <DEDUP_REMOVED lines=39> */
[----:B------:R0:W2:Y:S01]  /*5080*/  @!P5 LDG.E.U8 R160, desc[UR16][R82.64] ;  /* 0x0000001052a0d981 */ /* 0x0000a2000c1e1100 */
[----:B------:R-:W-:Y:S02]  /*5090*/  PRMT R146, RZ, 0x7610, R146 ;  /* 0x00007610ff927816 */ /* 0x000fe40000000092 */
[----:B------:R-:W-:Y:S01]  /*50a0*/  PRMT R131, RZ, 0x7610, R131 ;  /* 0x00007610ff837816 */ /* 0x000fe20000000083 */
[----:B------:R1:W-:Y:S01]  /*50b0*/  STS.U8 [R123+UR15+0x2b80], R156 ;  /* 0x002b809c7b007988 */ /* 0x0003e2000800000f */
[----:B------:R-:W-:Y:S02]  /*50c0*/  PRMT R133, RZ, 0x7610, R133 ;  /* 0x00007610ff857816 */ /* 0x000fe40000000085 */
[----:B------:R-:W-:Y:S01]  /*50d0*/  PRMT R135, RZ, 0x7610, R135 ;  /* 0x00007610ff877816 */ /* 0x000fe20000000087 */
[----:B------:R-:W2:Y:S01]  /*50e0*/  @!P5 LDG.E.U8 R146, desc[UR16][R46.64] ;  /* 0x000000102e92d981 */ /* 0x000ea2000c1e1100 */
[----:B0-----:R-:W-:Y:S02]  /*50f0*/  @!P5 IMAD.MOV.U32 R82, RZ, RZ, R116 ;  /* 0x000000ffff52d224 */ /* 0x001fe400078e0074 */
[----:B------:R-:W-:Y:S01]  /*5100*/  @!P5 IMAD.MOV.U32 R83, RZ, RZ, R119 ;  /* 0x000000ffff53d224 */ /* 0x000fe200078e0077 */
[----:B------:R-:W-:Y:S01]  /*5110*/  PRMT R137, RZ, 0x7610, R137 ;  /* 0x00007610ff897816 */ /* 0x000fe20000000089 */
[----:B------:R-:W3:Y:S01]  /*5120*/  @!P5 LDG.E.U8 R131, desc[UR16][R52.64] ;  /* 0x000000103483d981 */ /* 0x000ee2000c1e1100 */
[----:B------:R-:W-:-:S02]  /*5130*/  PRMT R139, RZ, 0x7610, R139 ;  /* 0x00007610ff8b7816 */ /* 0x000fc4000000008b */
[----:B------:R-:W-:Y:S01]  /*5140*/  PRMT R141, RZ, 0x7610, R141 ;  /* 0x00007610ff8d7816 */ /* 0x000fe2000000008d */
[----:B------:R0:W4:Y:S01]  /*5150*/  @!P5 LDG.E.U8 R158, desc[UR16][R82.64] ;  /* 0x00000010529ed981 */ /* 0x000122000c1e1100 */
[----:B------:R-:W-:Y:S02]  /*5160*/  PRMT R143, RZ, 0x7610, R143 ;  /* 0x00007610ff8f7816 */ /* 0x000fe4000000008f */
[----:B------:R-:W-:Y:S01]  /*5170*/  PRMT R145, RZ, 0x7610, R145 ;  /* 0x00007610ff917816 */ /* 0x000fe20000000091 */
[----:B------:R-:W4:Y:S01]  /*5180*/  @!P5 LDG.E.U8 R133, desc[UR16][R54.64] ;  /* 0x000000103685d981 */ /* 0x000f22000c1e1100 */
[----:B-1----:R-:W-:-:S03]  /*5190*/  PRMT R156, RZ, 0x7610, R156 ;  /* 0x00007610ff9c7816 */ /* 0x002fc6000000009c */
[----:B------:R-:W5:Y:S01]  /*51a0*/  @!P5 LDG.E.U8 R135, desc[UR16][R56.64] ;  /* 0x000000103887d981 */ /* 0x000f62000c1e1100 */
[----:B0-----:R-:W-:Y:S02]  /*51b0*/  @!P5 IMAD.MOV.U32 R82, RZ, RZ, R118 ;  /* 0x000000ffff52d224 */ /* 0x001fe400078e0076 */
[----:B------:R-:W-:Y:S01]  /*51c0*/  @!P5 IMAD.MOV.U32 R83, RZ, RZ, R121 ;  /* 0x000000ffff53d224 */ /* 0x000fe200078e0079 */
[----:B------:R-:W5:Y:S04]  /*51d0*/  @!P5 LDG.E.U8 R137, desc[UR16][R58.64] ;  /* 0x000000103a89d981 */ /* 0x000f68000c1e1100 */
[----:B------:R-:W5:Y:S04]  /*51e0*/  @!P5 LDG.E.U8 R139, desc[UR16][R60.64] ;  /* 0x000000103c8bd981 */ /* 0x000f68000c1e1100 */
[----:B------:R-:W5:Y:S04]  /*51f0*/  @!P5 LDG.E.U8 R141, desc[UR16][R62.64] ;  /* 0x000000103e8dd981 */ /* 0x000f68000c1e1100 */
[----:B------:R-:W5:Y:S04]  /*5200*/  @!P5 LDG.E.U8 R143, desc[UR16][R64.64] ;  /* 0x00000010408fd981 */ /* 0x000f68000c1e1100 */
[----:B------:R-:W5:Y:S04]  /*5210*/  @!P5 LDG.E.U8 R145, desc[UR16][R66.64] ;  /* 0x000000104291d981 */ /* 0x000f68000c1e1100 */
[----:B------:R-:W5:Y:S04]  /*5220*/  @!P5 LDG.E.U8 R156, desc[UR16][R82.64] ;  /* 0x00000010529cd981 */ /* 0x000f68000c1e1100 */
        /* <DEDUP_REMOVED lines=9> */
[----:B------:R-:W-:Y:S01]  /*52c0*/  ULEA UR13, UR14, UR15, 0x3 ;  /* 0x0000000f0e0d7291 */ /* 0x000fe2000f8e18ff */
[----:B------:R-:W-:-:S03]  /*52d0*/  UMOV UR4, UR5 ;  /* 0x0000000500047c82 */ /* 0x000fc60008000000 */
[----:B------:R-:W-:Y:S01]  /*52e0*/  UIADD3 UR13, UPT, UPT, UR13, 0x3000, URZ ;  /* 0x000030000d0d7890 */ /* 0x000fe2000fffe0ff */
[----:B--2---:R0:W-:Y:S04]  /*52f0*/  STS.U8 [R0+UR15+0x1000], R146 ;  /* 0x0010009200007988 */ /* 0x0041e8000800000f */
[----:B---3--:R0:W-:Y:S04]  /*5300*/  STS.U8 [R0+UR15+0x1100], R131 ;  /* 0x0011008300007988 */ /* 0x0081e8000800000f */
[----:B----4-:R0:W-:Y:S04]  /*5310*/  STS.U8 [R0+UR15+0x1200], R133 ;  /* 0x0012008500007988 */ /* 0x0101e8000800000f */
[----:B-----5:R0:W-:Y:S04]  /*5320*/  STS.U8 [R0+UR15+0x1300], R135 ;  /* 0x0013008700007988 */ /* 0x0201e8000800000f */
        /* <DEDUP_REMOVED lines=22> */
[----:B-1----:R-:W1:Y:S02]  /*5490*/  FENCE.VIEW.ASYNC.S ;  /* 0x00000000000073c6 */ /* 0x002e640000000000 */
[----:B-1----:R-:W-:Y:S06]  /*54a0*/  BAR.SYNC.DEFER_BLOCKING 0x0 ;  /* 0x0000000000007b1d */ /* 0x002fec0000010000 */
[----:B------:R-:W-:Y:S05]  /*54b0*/  @P0 BRA `(.L_x_9) ;  /* 0x0000000000280947 */ /* 0x000fea0003800000 */
[----:B------:R-:W-:Y:S01]  /*54c0*/  UMOV UR6, UR13 ;  /* 0x0000000d00067c82 */ /* 0x000fe20008000000 */
[----:B------:R-:W-:Y:S01]  /*54d0*/  UMOV UR7, URZ ;  /* 0x000000ff00077c82 */ /* 0x000fe20008000000 */
[----:B------:R-:W-:Y:S01]  /*54e0*/  UMOV UR9, 0x80004020 ;  /* 0x8000402000097882 */ /* 0x000fe20000000000 */
[----:B------:R-:W-:Y:S01]  /*54f0*/  UMOV UR11, 0xc0004010 ;  /* 0xc0004010000b7882 */ /* 0x000fe20000000000 */
[----:B------:R-:W-:Y:S01]  /*5500*/  UMOV UR20, 0x0 ;  /* 0x0000000000147882 */ /* 0x000fe20000000000 */
[----:B------:R-:W-:Y:S01]  /*5510*/  UMOV UR21, 0x4208010 ;  /* 0x0420801000157882 */ /* 0x000fe20000000000 */
[----:B------:R-:W-:Y:S01]  /*5520*/  UMOV UR5, UR6 ;  /* 0x0000000600057c82 */ /* 0x000fe20008000000 */
[----:B------:R1:W-:Y:S01]  /*5530*/  UTCQMMA gdesc[UR8], gdesc[UR10], tmem[UR18], tmem[UR20], idesc[UR21], UPT ;  /* 0x00ff140a080075ea */ /* 0x0003e2000b800312 */
[----:B------:R1:W-:Y:S01]  /*5540*/  UTCBAR [UR5], URZ ;  /* 0x000000ff050073e9 */ /* 0x0003e200080000ff */
[----:B------:R-:W-:Y:S02]  /*5550*/  NOP ;  /* 0x0000000000007918 */ /* 0x000fe40000000000 */
.L_x_9:
[----:B------:R-:W-:Y:S01]  /*5560*/  VIADD R129, R129, 0xffffffff ;  /* 0xffffffff81817836 */ /* 0x000fe20000000000 */
[----:B------:R-:W-:Y:S01]  /*5570*/  UIADD3 UR14, UPT, UPT, UR14, 0x1, URZ ;  /* 0x000000010e0e7890 */ /* 0x000fe2000fffe0ff */
[----:B------:R-:W-:Y:S02]  /*5580*/  IMAD.U32 R83, RZ, RZ, UR4 ;  /* 0x00000004ff537e24 */ /* 0x000fe4000f8e00ff */
[----:B------:R-:W-:Y:S01]  /*5590*/  VIADD R124, R124, 0xffffffe0 ;  /* 0xffffffe07c7c7836 */ /* 0x000fe20000000000 */
[----:B------:R-:W-:Y:S01]  /*55a0*/  ISETP.NE.U32.AND P3, PT, R129, RZ, PT ;  /* 0x000000ff8100720c */ /* 0x000fe20003f65070 */
[----:B------:R-:W-:-:S04]  /*55b0*/  UISETP.GT.AND UP0, UPT, UR14, 0x1, UPT ;  /* 0x000000010e00788c */ /* 0x000fc8000bf04270 */
[----:B-1----:R-:W-:Y:S02]  /*55c0*/  USEL UR5, URZ, 0x1, !UP0 ;  /* 0x00000001ff057887 */ /* 0x002fe4000c000000 */
[----:B------:R-:W-:Y:S02]  /*55d0*/  USEL UR14, UR14, URZ, !UP0 ;  /* 0x000000ff0e0e7287 */ /* 0x000fe4000c000000 */
[----:B------:R-:W-:-:S04]  /*55e0*/  ULOP3.LUT UR5, UR4, UR5, URZ, 0x3c, !UPT ;  /* 0x0000000504057292 */ /* 0x000fc8000f8e3cff */
[----:B------:R-:W-:Y:S08]  /*55f0*/  @P3 BRA `(.L_x_10) ;  /* 0xffffffe800903947 */ /* 0x000ff0000383ffff */
.L_x_7:
[----:B------:R-:W-:Y:S01]  /*5600*/  ISETP.GE.AND P0, PT, R4, 0x20, PT ;  /* 0x000000200400780c */ /* 0x000fe20003f06270 */
[C---:B------:R-:W-:Y:S02]  /*5610*/  IMAD.SHL.U32 R4, R73.reuse, 0x10, RZ ;  /* 0x0000001049047824 */ /* 0x040fe400078e00ff */
[----:B------:R-:W-:-:S03]  /*5620*/  IMAD.SHL.U32 R70, R73, 0x80, RZ ;  /* 0x0000008049467824 */ /* 0x000fc600078e00ff */
[----:B------:R-:W-:-:S07]  /*5630*/  LOP3.LUT R72, R4, 0xf0, RZ, 0xc0, !PT ;  /* 0x000000f004487812 */ /* 0x000fce00078ec0ff */
[----:B------:R-:W-:Y:S05]  /*5640*/  @!P0 BRA `(.L_x_11) ;  /* 0x0000000000108947 */ /* 0x000fea0003800000 */
[----:B------:R-:W-:-:S06]  /*5650*/  USHF.L.U32 UR4, UR4, 0x1f, URZ ;  /* 0x0000001f04047899 */ /* 0x000fcc00080006ff */
[----:B------:R-:W-:-:S04]  /*5660*/  IMAD.U32 R4, RZ, RZ, UR4 ;  /* 0x00000004ff047e24 */ /* 0x000fc8000f8e00ff */
[----:B------:R-:W2:Y:S02]  /*5670*/  SYNCS.PHASECHK.TRANS64.TRYWAIT P0, [UR13], R4 ;  /* 0x00000004ff0075a7 */ /* 0x000ea4000800110d */
[----:B--2---:R-:W-:Y:S05]  /*5680*/  @!P0 BRA `(.L_x_12) ;  /* 0x0000002800f88947 */ /* 0x004fea0003800000 */
.L_x_11:
[----:B------:R-:W-:Y:S01]  /*5690*/  BAR.SYNC.DEFER_BLOCKING 0x0 ;  /* 0x0000000000007b1d */ /* 0x000fe20000010000 */
[----:B------:R-:W-:Y:S01]  /*56a0*/  LOP3.LUT R75, R70, 0x800, RZ, 0xc0, !PT ;  /* 0x00000800464b7812 */ /* 0x000fe200078ec0ff */
[C---:B------:R-:W-:Y:S01]  /*56b0*/  IMAD.IADD R70, R68.reuse, 0x1, R3 ;  /* 0x0000000144467824 */ /* 0x040fe200078e0203 */
[C---:B------:R-:W-:Y:S01]  /*56c0*/  LOP3.LUT R3, R68.reuse, R71, RZ, 0xfc, !PT ;  /* 0x0000004744037212 */ /* 0x040fe200078efcff */
[----:B------:R-:W-:Y:S01]  /*56d0*/  IMAD.IADD R87, R68, 0x1, R69 ;  /* 0x0000000144577824 */ /* 0x000fe200078e0245 */
[----:B------:R-:W-:Y:S01]  /*56e0*/  IADD3 R99, PT, PT, R72, UR15, R75 ;  /* 0x0000000f48637c10 */ /* 0x000fe2000fffe04b */
[----:B------:R-:W2:Y:S01]  /*56f0*/  LDCU.128 UR8, c[0x0][0x390] ;  /* 0x00007200ff0877ac */ /* 0x000ea20008000c00 */
[----:B------:R-:W-:Y:S02]  /*5700*/  LOP3.LUT R72, R73, 0x60, RZ, 0xc0, !PT ;  /* 0x0000006049487812 */ /* 0x000fe400078ec0ff */
[C-C-:B------:R-:W-:Y:S01]  /*5710*/  LOP3.LUT R69, R68.reuse, 0x1c, R71.reuse, 0xfe, !PT ;  /* 0x0000001c44457812 */ /* 0x140fe200078efe47 */
[----:B------:R-:W3:Y:S01]  /*5720*/  LDCU UR4, c[0x0][0x3b4] ;  /* 0x00007680ff0477ac */ /* 0x000ee20008000800 */
[----:B------:R-:W-:-:S02]  /*5730*/  LOP3.LUT R77, R68, 0x1a, R71, 0xfe, !PT ;  /* 0x0000001a444d7812 */ /* 0x000fc400078efe47 */
[C-C-:B------:R-:W-:Y:S02]  /*5740*/  LOP3.LUT R75, R68.reuse, 0x18, R71.reuse, 0xfe, !PT ;  /* 0x00000018444b7812 */ /* 0x140fe400078efe47 */
[C-C-:B------:R-:W-:Y:S02]  /*5750*/  LOP3.LUT R79, R68.reuse, 0x16, R71.reuse, 0xfe, !PT ;  /* 0x00000016444f7812 */ /* 0x140fe400078efe47 */
[C-C-:B------:R-:W-:Y:S02]  /*5760*/  LOP3.LUT R81, R68.reuse, 0x14, R71.reuse, 0xfe, !PT ;  /* 0x0000001444517812 */ /* 0x140fe400078efe47 */
[C-C-:B------:R-:W-:Y:S02]  /*5770*/  LOP3.LUT R83, R68.reuse, 0x12, R71.reuse, 0xfe, !PT ;  /* 0x0000001244537812 */ /* 0x140fe400078efe47 */
[C-C-:B------:R-:W-:Y:S02]  /*5780*/  LOP3.LUT R85, R68.reuse, 0x10, R71.reuse, 0xfe, !PT ;  /* 0x0000001044557812 */ /* 0x140fe400078efe47 */
[C-C-:B------:R-:W-:Y:S01]  /*5790*/  LOP3.LUT R89, R68.reuse, 0xc, R71.reuse, 0xfe, !PT ;  /* 0x0000000c44597812 */ /* 0x140fe200078efe47 */
[----:B------:R-:W4:Y:S02]  /*57a0*/  @!P2 SYNCS.CCTL.IV [UR15+0x3000] ;  /* 0x00300000ff00a9b1 */ /* 0x000f24000800000f */
[----:B----4-:R-:W-:Y:S01]  /*57b0*/  BAR.SYNC.DEFER_BLOCKING 0x0 ;  /* 0x0000000000007b1d */ /* 0x010fe20000010000 */
[----:B------:R-:W-:-:S02]  /*57c0*/  LOP3.LUT R91, R68, 0xa, R71, 0xfe, !PT ;  /* 0x0000000a445b7812 */ /* 0x000fc400078efe47 */
[C-C-:B------:R-:W-:Y:S02]  /*57d0*/  LOP3.LUT R93, R68.reuse, 0x8, R71.reuse, 0xfe, !PT ;  /* 0x00000008445d7812 */ /* 0x140fe400078efe47 */
[C-C-:B------:R-:W-:Y:S02]  /*57e0*/  LOP3.LUT R95, R68.reuse, 0x6, R71.reuse, 0xfe, !PT ;  /* 0x00000006445f7812 */ /* 0x140fe400078efe47 */
[C-C-:B------:R-:W-:Y:S01]  /*57f0*/  LOP3.LUT R97, R68.reuse, 0x4, R71.reuse, 0xfe, !PT ;  /* 0x0000000444617812 */ /* 0x140fe200078efe47 */
[----:B------:R-:W-:Y:S01]  /*5800*/  LDTM.16dp32bit_t0_t15.x64 R4, tmem[UR12] ;  /* 0x0000000c000479ee */ /* 0x000fe20008b00000 */
[----:B------:R-:W4:Y:S01]  /*5810*/  LDTM.16dp32bit_t16_t31.x64 R4, tmem[UR12+0x40] ;  /* 0x0000400c000479ee */ /* 0x000f220008b20000 */
[----:B------:R-:W-:Y:S02]  /*5820*/  LEA.HI R73, R73, R68, RZ, 0x1a ;  /* 0x0000004449497211 */ /* 0x000fe400078fd0ff */
[----:B------:R-:W-:Y:S01]  /*5830*/  LOP3.LUT R71, R68, 0x2, R71, 0xfe, !PT ;  /* 0x0000000244477812 */ /* 0x000fe200078efe47 */
[----:B------:R-:W-:Y:S01]  /*5840*/  IMAD R68, R72, 0x8, R99 ;  /* 0x0000000848447824 */ /* 0x000fe200078e0263 */
[C---:B--2---:R-:W-:Y:S01]  /*5850*/  ISETP.GE.AND P0, PT, R2.reuse, UR10, PT ;  /* 0x0000000a02007c0c */ /* 0x044fe2000bf06270 */
[----:B---3--:R-:W-:-:S03]  /*5860*/  IMAD R2, R2, UR4, RZ ;  /* 0x0000000402027c24 */ /* 0x008fc6000f8e02ff */
[----:B------:R-:W-:Y:S01]  /*5870*/  ISETP.LT.AND P4, PT, R3, UR11, !P0 ;  /* 0x0000000b03007c0c */ /* 0x000fe2000c781270 */
[----:B------:R-:W2:Y:S01]  /*5880*/  @!P2 SYNCS.CCTL.IV [UR15+0x3008] ;  /* 0x00300800ff00a9b1 */ /* 0x000ea2000800000f */
[----:B------:R-:W-:Y:S01]  /*5890*/  NOP ;  /* 0x0000000000007918 */ /* 0x000fe20000000000 */
[----:B----4-:R-:W-:Y:S02]  /*58a0*/  F2FP.SATFINITE.E4M3.F32.PACK_AB_MERGE_C R4, R5, R4, RZ ;  /* 0x000000040504723e */ /* 0x010fe400048070ff */
[----:B------:R-:W-:Y:S02]  /*58b0*/  F2FP.SATFINITE.E4M3.F32.PACK_AB_MERGE_C R6, R7, R6, RZ ;  /* 0x000000060706723e */ /* 0x000fe400048070ff */
[----:B------:R-:W-:Y:S02]  /*58c0*/  F2FP.SATFINITE.E4M3.F32.PACK_AB_MERGE_C R8, R9, R8, RZ ;  /* 0x000000080908723e */ /* 0x000fe400048070ff */
[----:B------:R-:W-:Y:S02]  /*58d0*/  F2FP.SATFINITE.E4M3.F32.PACK_AB_MERGE_C R28, R29, R28, RZ ;  /* 0x0000001c1d1c723e */ /* 0x000fe400048070ff */
[----:B------:R-:W-:-:S02]  /*58e0*/  F2FP.SATFINITE.E4M3.F32.PACK_AB_MERGE_C R30, R31, R30, RZ ;  /* 0x0000001e1f1e723e */ /* 0x000fc400048070ff */
[----:B------:R-:W-:Y:S02]  /*58f0*/  F2FP.SATFINITE.E4M3.F32.PACK_AB_MERGE_C R32, R33, R32, RZ ;  /* 0x000000202120723e */ /* 0x000fe400048070ff */
[----:B------:R-:W-:Y:S02]  /*5900*/  F2FP.SATFINITE.E4M3.F32.PACK_AB_MERGE_C R12, R13, R12, RZ ;  /* 0x0000000c0d0c723e */ /* 0x000fe400048070ff */
[----:B------:R-:W-:Y:S02]  /*5910*/  F2FP.SATFINITE.E4M3.F32.PACK_AB_MERGE_C R14, R15, R14, RZ ;  /* 0x0000000e0f0e723e */ /* 0x000fe400048070ff */
[----:B------:R-:W-:Y:S02]  /*5920*/  F2FP.SATFINITE.E4M3.F32.PACK_AB_MERGE_C R16, R17, R16, RZ ;  /* 0x000000101110723e */ /* 0x000fe400048070ff */
[----:B------:R-:W-:Y:S02]  /*5930*/  F2FP.SATFINITE.E4M3.F32.PACK_AB_MERGE_C R22, R23, R22, RZ ;  /* 0x000000161716723e */ /* 0x000fe400048070ff */
[----:B------:R-:W-:-:S02]  /*5940*/  F2FP.SATFINITE.E4M3.F32.PACK_AB_MERGE_C R24, R25, R24, RZ ;  /* 0x000000181918723e */ /* 0x000fc400048070ff */
[----:B------:R-:W-:Y:S02]  /*5950*/  F2FP.SATFINITE.E4M3.F32.PACK_AB_MERGE_C R34, R35, R34, RZ ;  /* 0x000000222322723e */ /* 0x000fe400048070ff */
[----:B------:R-:W-:Y:S02]  /*5960*/  F2FP.SATFINITE.E4M3.F32.PACK_AB_MERGE_C R36, R37, R36, RZ ;  /* 0x000000242524723e */ /* 0x000fe400048070ff */
[----:B------:R-:W-:Y:S02]  /*5970*/  LOP3.LUT R23, R4, 0xffff, RZ, 0xc0, !PT ;  /* 0x0000ffff04177812 */ /* 0x000fe400078ec0ff */
[----:B------:R-:W-:Y:S02]  /*5980*/  LOP3.LUT R72, R6, 0xffff, RZ, 0xc0, !PT ;  /* 0x0000ffff06487812 */ /* 0x000fe400078ec0ff */
[----:B------:R-:W-:Y:S02]  /*5990*/  LOP3.LUT R25, R8, 0xffff, RZ, 0xc0, !PT ;  /* 0x0000ffff08197812 */ /* 0x000fe400078ec0ff */
[----:B------:R-:W-:-:S02]  /*59a0*/  LOP3.LUT R28, R28, 0xffff, RZ, 0xc0, !PT ;  /* 0x0000ffff1c1c7812 */ /* 0x000fc400078ec0ff */
[----:B------:R-:W-:Y:S02]  /*59b0*/  LOP3.LUT R35, R30, 0xffff, RZ, 0xc0, !PT ;  /* 0x0000ffff1e237812 */ /* 0x000fe400078ec0ff */
[----:B------:R-:W-:Y:S02]  /*59c0*/  LOP3.LUT R37, R32, 0xffff, RZ, 0xc0, !PT ;  /* 0x0000ffff20257812 */ /* 0x000fe400078ec0ff */
[----:B------:R-:W-:Y:S02]  /*59d0*/  F2FP.SATFINITE.E4M3.F32.PACK_AB_MERGE_C R20, R21, R20, RZ ;  /* 0x000000141514723e */ /* 0x000fe400048070ff */
[----:B------:R-:W-:Y:S02]  /*59e0*/  F2FP.SATFINITE.E4M3.F32.PACK_AB_MERGE_C R26, R27, R26, RZ ;  /* 0x0000001a1b1a723e */ /* 0x000fe400048070ff */
[----:B------:R-:W-:Y:S02]  /*59f0*/  F2FP.SATFINITE.E4M3.F32.PACK_AB_MERGE_C R44, R45, R44, RZ ;  /* 0x0000002c2d2c723e */ /* 0x000fe400048070ff */
[----:B------:R-:W-:-:S02]  /*5a00*/  F2FP.SATFINITE.E4M3.F32.PACK_AB_MERGE_C R46, R47, R46, RZ ;  /* 0x0000002e2f2e723e */ /* 0x000fc400048070ff */
[----:B------:R-:W-:Y:S02]  /*5a10*/  F2FP.SATFINITE.E4M3.F32.PACK_AB_MERGE_C R48, R49, R48, RZ ;  /* 0x000000303130723e */ /* 0x000fe400048070ff */
[----:B------:R-:W-:Y:S02]  /*5a20*/  F2FP.SATFINITE.E4M3.F32.PACK_AB_MERGE_C R38, R39, R38, RZ ;  /* 0x000000262726723e */ /* 0x000fe400048070ff */
[----:B------:R-:W-:Y:S02]  /*5a30*/  F2FP.SATFINITE.E4M3.F32.PACK_AB_MERGE_C R40, R41, R40, RZ ;  /* 0x000000282928723e */ /* 0x000fe400048070ff */
[----:B------:R-:W-:Y:S02]  /*5a40*/  LOP3.LUT R27, R12, 0xffff, RZ, 0xc0, !PT ;  /* 0x0000ffff0c1b7812 */ /* 0x000fe400078ec0ff */
[----:B------:R-:W-:Y:S02]  /*5a50*/  LOP3.LUT R14, R14, 0xffff, RZ, 0xc0, !PT ;  /* 0x0000ffff0e0e7812 */ /* 0x000fe400078ec0ff */
[----:B------:R-:W-:-:S02]  /*5a60*/  LOP3.LUT R29, R16, 0xffff, RZ, 0xc0, !PT ;  /* 0x0000ffff101d7812 */ /* 0x000fc400078ec0ff */
[----:B------:R-:W-:Y:S02]  /*5a70*/  F2FP.SATFINITE.E4M3.F32.PACK_AB_MERGE_C R60, R61, R60, RZ ;  /* 0x0000003c3d3c723e */ /* 0x000fe400048070ff */
[----:B------:R-:W-:Y:S02]  /*5a80*/  F2FP.SATFINITE.E4M3.F32.PACK_AB_MERGE_C R62, R63, R62, RZ ;  /* 0x0000003e3f3e723e */ /* 0x000fe400048070ff */
[----:B------:R-:W-:Y:S02]  /*5a90*/  F2FP.SATFINITE.E4M3.F32.PACK_AB_MERGE_C R64, R65, R64, RZ ;  /* 0x000000404140723e */ /* 0x000fe400048070ff */
[----:B------:R-:W-:Y:S02]  /*5aa0*/  F2FP.SATFINITE.E4M3.F32.PACK_AB_MERGE_C R42, R43, R42, RZ ;  /* 0x0000002a2b2a723e */ /* 0x000fe400048070ff */
[----:B------:R-:W-:Y:S02]  /*5ab0*/  F2FP.SATFINITE.E4M3.F32.PACK_AB_MERGE_C R52, R53, R52, RZ ;  /* 0x000000343534723e */ /* 0x000fe400048070ff */
[----:B------:R-:W-:-:S02]  /*5ac0*/  F2FP.SATFINITE.E4M3.F32.PACK_AB_MERGE_C R54, R55, R54, RZ ;  /* 0x000000363736723e */ /* 0x000fc400048070ff */
[----:B------:R-:W-:Y:S02]  /*5ad0*/  F2FP.SATFINITE.E4M3.F32.PACK_AB_MERGE_C R56, R57, R56, RZ ;  /* 0x000000383938723e */ /* 0x000fe400048070ff */
[--C-:B------:R-:W-:Y:S02]  /*5ae0*/  PRMT R4, R25, 0x3340, R0.reuse ;  /* 0x0000334019047816 */ /* 0x100fe40000000000 */
[----:B------:R-:W-:Y:S02]  /*5af0*/  PRMT R12, R37, 0x3340, R0 ;  /* 0x00003340250c7816 */ /* 0x000fe40000000000 */
[----:B------:R-:W-:Y:S02]  /*5b00*/  PRMT R5, R23, 0x3340, R72 ;  /* 0x0000334017057816 */ /* 0x000fe40000000048 */
[----:B------:R-:W-:Y:S02]  /*5b10*/  PRMT R17, R28, 0x3340, R35 ;  /* 0x000033401c117816 */ /* 0x000fe40000000023 */
[----:B------:R-:W-:-:S02]  /*5b20*/  LOP3.LUT R31, R20, 0xffff, RZ, 0xc0, !PT ;  /* 0x0000ffff141f7812 */ /* 0x000fc400078ec0ff */
[----:B------:R-:W-:Y:S02]  /*5b30*/  LOP3.LUT R22, R22, 0xffff, RZ, 0xc0, !PT ;  /* 0x0000ffff16167812 */ /* 0x000fe400078ec0ff */
[----:B------:R-:W-:Y:S02]  /*5b40*/  LOP3.LUT R33, R24, 0xffff, RZ, 0xc0, !PT ;  /* 0x0000ffff18217812 */ /* 0x000fe400078ec0ff */
[----:B------:R-:W-:Y:S02]  /*5b50*/  LOP3.LUT R44, R44, 0xffff, RZ, 0xc0, !PT ;  /* 0x0000ffff2c2c7812 */ /* 0x000fe400078ec0ff */
[----:B------:R-:W-:Y:S02]  /*5b60*/  LOP3.LUT R43, R46, 0xffff, RZ, 0xc0, !PT ;  /* 0x0000ffff2e2b7812 */ /* 0x000fe400078ec0ff */
[----:B------:R-:W-:Y:S02]  /*5b70*/  LOP3.LUT R45, R48, 0xffff, RZ, 0xc0, !PT ;  /* 0x0000ffff302d7812 */ /* 0x000fe400078ec0ff */
[----:B------:R-:W-:-:S02]  /*5b80*/  F2FP.SATFINITE.E4M3.F32.PACK_AB_MERGE_C R50, R51, R50, RZ ;  /* 0x000000323332723e */ /* 0x000fc400048070ff */
[----:B------:R-:W-:Y:S02]  /*5b90*/  PRMT R6, R29, 0x3340, R0 ;  /* 0x000033401d067816 */ /* 0x000fe40000000000 */
[----:B------:R-:W-:Y:S02]  /*5ba0*/  PRMT R7, R27, 0x3340, R14 ;  /* 0x000033401b077816 */ /* 0x000fe4000000000e */
[----:B------:R-:W-:Y:S02]  /*5bb0*/  LOP3.LUT R36, R36, 0xffff, RZ, 0xc0, !PT ;  /* 0x0000ffff24247812 */ /* 0x000fe400078ec0ff */
[----:B------:R-:W-:Y:S02]  /*5bc0*/  LOP3.LUT R39, R38, 0xffff, RZ, 0xc0, !PT ;  /* 0x0000ffff26277812 */ /* 0x000fe400078ec0ff */
[----:B------:R-:W-:Y:S02]  /*5bd0*/  LOP3.LUT R41, R40, 0xffff, RZ, 0xc0, !PT ;  /* 0x0000ffff28297812 */ /* 0x000fe400078ec0ff */
[----:B------:R-:W-:-:S02]  /*5be0*/  F2FP.SATFINITE.E4M3.F32.PACK_AB_MERGE_C R10, R11, R10, RZ ;  /* 0x0000000a0b0a723e */ /* 0x000fc400048070ff */
[----:B------:R-:W-:Y:S02]  /*5bf0*/  LOP3.LUT R60, R60, 0xffff, RZ, 0xc0, !PT ;  /* 0x0000ffff3c3c7812 */ /* 0x000fe400078ec0ff */
[----:B------:R-:W-:Y:S02]  /*5c00*/  LOP3.LUT R51, R62, 0xffff, RZ, 0xc0, !PT ;  /* 0x0000ffff3e337812 */ /* 0x000fe400078ec0ff */
[----:B------:R-:W-:Y:S02]  /*5c10*/  LOP3.LUT R53, R64, 0xffff, RZ, 0xc0, !PT ;  /* 0x0000ffff40357812 */ /* 0x000fe400078ec0ff */
[----:B------:R-:W-:Y:S02]  /*5c20*/  PRMT R11, R5, 0x5410, R4 ;  /* 0x00005410050b7816 */ /* 0x000fe40000000004 */
[----:B------:R-:W-:Y:S02]  /*5c30*/  PRMT R21, R17, 0x5410, R12 ;  /* 0x0000541011157816 */ /* 0x000fe4000000000c */
[----:B------:R-:W-:-:S02]  /*5c40*/  LOP3.LUT R52, R52, 0xffff, RZ, 0xc0, !PT ;  /* 0x0000ffff34347812 */ /* 0x000fc400078ec0ff */
[----:B------:R-:W-:Y:S02]  /*5c50*/  LOP3.LUT R47, R54, 0xffff, RZ, 0xc0, !PT ;  /* 0x0000ffff362f7812 */ /* 0x000fe400078ec0ff */
[----:B------:R-:W-:Y:S02]  /*5c60*/  LOP3.LUT R49, R56, 0xffff, RZ, 0xc0, !PT ;  /* 0x0000ffff38317812 */ /* 0x000fe400078ec0ff */
[----:B------:R-:W-:Y:S02]  /*5c70*/  PRMT R8, R33, 0x3340, R0 ;  /* 0x0000334021087816 */ /* 0x000fe40000000000 */
[----:B------:R-:W-:Y:S02]  /*5c80*/  PRMT R9, R31, 0x3340, R22 ;  /* 0x000033401f097816 */ /* 0x000fe40000000016 */
[----:B------:R-:W-:Y:S02]  /*5c90*/  PRMT R17, R45, 0x3340, R0 ;  /* 0x000033402d117816 */ /* 0x000fe40000000000 */
[----:B------:R-:W-:-:S02]  /*5ca0*/  PRMT R4, R44, 0x3340, R43 ;  /* 0x000033402c047816 */ /* 0x000fc4000000002b */
[----:B------:R-:W-:Y:S02]  /*5cb0*/  F2FP.SATFINITE.E4M3.F32.PACK_AB_MERGE_C R18, R19, R18, RZ ;  /* 0x000000121312723e */ /* 0x000fe400048070ff */
[----:B------:R-:W-:Y:S02]  /*5cc0*/  PRMT R13, R7, 0x5410, R6 ;  /* 0x00005410070d7816 */ /* 0x000fe40000000006 */
[--C-:B------:R-:W-:Y:S02]  /*5cd0*/  PRMT R16, R41, 0x3340, R0.reuse ;  /* 0x0000334029107816 */ /* 0x100fe40000000000 */
[----:B------:R-:W-:Y:S02]  /*5ce0*/  PRMT R5, R36, 0x3340, R39 ;  /* 0x0000334024057816 */ /* 0x000fe40000000027 */
[----:B------:R-:W-:Y:S02]  /*5cf0*/  PRMT R19, R53, 0x3340, R0 ;  /* 0x0000334035137816 */ /* 0x000fe40000000000 */
[----:B------:R-:W-:-:S02]  /*5d00*/  PRMT R6, R60, 0x3340, R51 ;  /* 0x000033403c067816 */ /* 0x000fc40000000033 */
[----:B------:R-:W-:Y:S02]  /*5d10*/  PRMT R12, R49, 0x3340, R0 ;  /* 0x00003340310c7816 */ /* 0x000fe40000000000 */
[----:B------:R-:W-:Y:S02]  /*5d20*/  PRMT R7, R52, 0x3340, R47 ;  /* 0x0000334034077816 */ /* 0x000fe4000000002f */
[----:B------:R-:W-:Y:S02]  /*5d30*/  PRMT R15, R9, 0x5410, R8 ;  /* 0x00005410090f7816 */ /* 0x000fe40000000008 */
[----:B------:R-:W-:Y:S02]  /*5d40*/  PRMT R17, R4, 0x5410, R17 ;  /* 0x0000541004117816 */ /* 0x000fe40000000011 */
[----:B------:R-:W-:Y:S02]  /*5d50*/  PRMT R16, R5, 0x5410, R16 ;  /* 0x0000541005107816 */ /* 0x000fe40000000010 */
[----:B------:R-:W-:-:S02]  /*5d60*/  SHF.R.U32.HI R4, RZ, 0x8, R23 ;  /* 0x00000008ff047819 */ /* 0x000fc40000011617 */
[----:B------:R-:W-:Y:S02]  /*5d70*/  SHF.R.U32.HI R9, RZ, 0x8, R29 ;  /* 0x00000008ff097819 */ /* 0x000fe4000001161d */
[----:B------:R-:W-:Y:S02]  /*5d80*/  PRMT R19, R6, 0x5410, R19 ;  /* 0x0000541006137816 */ /* 0x000fe40000000013 */
[----:B------:R-:W-:Y:S02]  /*5d90*/  SHF.R.U32.HI R5, RZ, 0x8, R72 ;  /* 0x00000008ff057819 */ /* 0x000fe40000011648 */
[----:B------:R-:W-:Y:S02]  /*5da0*/  PRMT R12, R7, 0x5410, R12 ;  /* 0x00005410070c7816 */ /* 0x000fe4000000000c */
[----:B------:R-:W-:Y:S02]  /*5db0*/  SHF.R.U32.HI R6, RZ, 0x8, R25 ;  /* 0x00000008ff067819 */ /* 0x000fe40000011619 */
[----:B------:R-:W-:-:S02]  /*5dc0*/  SHF.R.U32.HI R7, RZ, 0x8, R27 ;  /* 0x00000008ff077819 */ /* 0x000fc4000001161b */
[----:B------:R-:W-:Y:S02]  /*5dd0*/  SHF.R.U32.HI R8, RZ, 0x8, R14 ;  /* 0x00000008ff087819 */ /* 0x000fe4000001160e */
[----:B------:R-:W-:Y:S02]  /*5de0*/  LOP3.LUT R23, R4, 0xffff, RZ, 0xc0, !PT ;  /* 0x0000ffff04177812 */ /* 0x000fe400078ec0ff */
[----:B------:R-:W-:Y:S02]  /*5df0*/  LOP3.LUT R9, R9, 0xffff, RZ, 0xc0, !PT ;  /* 0x0000ffff09097812 */ /* 0x000fe400078ec0ff */
[----:B------:R-:W-:Y:S02]  /*5e00*/  LOP3.LUT R4, R5, 0xffff, RZ, 0xc0, !PT ;  /* 0x0000ffff05047812 */ /* 0x000fe400078ec0ff */
[----:B------:R-:W-:Y:S02]  /*5e10*/  LOP3.LUT R5, R6, 0xffff, RZ, 0xc0, !PT ;  /* 0x0000ffff06057812 */ /* 0x000fe400078ec0ff */
[----:B------:R-:W-:-:S02]  /*5e20*/  LOP3.LUT R7, R7, 0xffff, RZ, 0xc0, !PT ;  /* 0x0000ffff07077812 */ /* 0x000fc400078ec0ff */
[----:B------:R-:W-:Y:S02]  /*5e30*/  LOP3.LUT R8, R8, 0xffff, RZ, 0xc0, !PT ;  /* 0x0000ffff08087812 */ /* 0x000fe400078ec0ff */
[----:B------:R-:W-:Y:S02]  /*5e40*/  PRMT R20, R9, 0x3340, R0 ;  /* 0x0000334009147816 */ /* 0x000fe40000000000 */
[----:B------:R-:W-:Y:S02]  /*5e50*/  PRMT R23, R23, 0x3340, R4 ;  /* 0x0000334017177816 */ /* 0x000fe40000000004 */
[----:B------:R-:W-:Y:S02]  /*5e60*/  SHF.R.U32.HI R9, RZ, 0x8, R37 ;  /* 0x00000008ff097819 */ /* 0x000fe40000011625 */
[----:B------:R-:W-:Y:S02]  /*5e70*/  PRMT R14, R5, 0x3340, R0 ;  /* 0x00003340050e7816 */ /* 0x000fe40000000000 */
[----:B------:R-:W-:-:S02]  /*5e80*/  SHF.R.U32.HI R4, RZ, 0x8, R31 ;  /* 0x00000008ff047819 */ /* 0x000fc4000001161f */
[----:B------:R-:W-:Y:S02]  /*5e90*/  PRMT R25, R7, 0x3340, R8 ;  /* 0x0000334007197816 */ /* 0x000fe40000000008 */
[----:B------:R-:W-:Y:S02]  /*5ea0*/  SHF.R.U32.HI R5, RZ, 0x8, R22 ;  /* 0x00000008ff057819 */ /* 0x000fe40000011616 */
[----:B------:R-:W-:Y:S02]  /*5eb0*/  SHF.R.U32.HI R6, RZ, 0x8, R33 ;  /* 0x00000008ff067819 */ /* 0x000fe40000011621 */
[----:B------:R-:W-:Y:S02]  /*5ec0*/  SHF.R.U32.HI R7, RZ, 0x8, R28 ;  /* 0x00000008ff077819 */ /* 0x000fe4000001161c */
[----:B------:R-:W-:Y:S02]  /*5ed0*/  SHF.R.U32.HI R8, RZ, 0x8, R35 ;  /* 0x00000008ff087819 */ /* 0x000fe40000011623 */
[----:B------:R-:W-:-:S02]  /*5ee0*/  LOP3.LUT R9, R9, 0xffff, RZ, 0xc0, !PT ;  /* 0x0000ffff09097812 */ /* 0x000fc400078ec0ff */
[----:B------:R-:W-:Y:S02]  /*5ef0*/  LOP3.LUT R27, R4, 0xffff, RZ, 0xc0, !PT ;  /* 0x0000ffff041b7812 */ /* 0x000fe400078ec0ff */
[----:B------:R-:W-:Y:S02]  /*5f00*/  LOP3.LUT R4, R5, 0xffff, RZ, 0xc0, !PT ;  /* 0x0000ffff05047812 */ /* 0x000fe400078ec0ff */
[----:B------:R-:W-:Y:S02]  /*5f10*/  LOP3.LUT R5, R6, 0xffff, RZ, 0xc0, !PT ;  /* 0x0000ffff06057812 */ /* 0x000fe400078ec0ff */
[----:B------:R-:W-:Y:S02]  /*5f20*/  LOP3.LUT R7, R7, 0xffff, RZ, 0xc0, !PT ;  /* 0x0000ffff07077812 */ /* 0x000fe400078ec0ff */
[----:B------:R-:W-:Y:S02]  /*5f30*/  LOP3.LUT R8, R8, 0xffff, RZ, 0xc0, !PT ;  /* 0x0000ffff08087812 */ /* 0x000fe400078ec0ff */
[----:B------:R-:W-:-:S02]  /*5f40*/  PRMT R24, R9, 0x3340, R0 ;  /* 0x0000334009187816 */ /* 0x000fc40000000000 */
[----:B------:R-:W-:Y:S02]  /*5f50*/  SHF.R.U32.HI R9, RZ, 0x8, R45 ;  /* 0x00000008ff097819 */ /* 0x000fe4000001162d */
[----:B------:R-:W-:Y:S02]  /*5f60*/  PRMT R27, R27, 0x3340, R4 ;  /* 0x000033401b1b7816 */ /* 0x000fe40000000004 */
[----:B------:R-:W-:Y:S02]  /*5f70*/  PRMT R22, R5, 0x3340, R0 ;  /* 0x0000334005167816 */ /* 0x000fe40000000000 */
[----:B------:R-:W-:Y:S02]  /*5f80*/  PRMT R29, R7, 0x3340, R8 ;  /* 0x00003340071d7816 */ /* 0x000fe40000000008 */
[----:B------:R-:W-:Y:S02]  /*5f90*/  SHF.R.U32.HI R4, RZ, 0x8, R36 ;  /* 0x00000008ff047819 */ /* 0x000fe40000011624 */
[----:B------:R-:W-:-:S02]  /*5fa0*/  SHF.R.U32.HI R5, RZ, 0x8, R39 ;  /* 0x00000008ff057819 */ /* 0x000fc40000011627 */
[----:B------:R-:W-:Y:S02]  /*5fb0*/  SHF.R.U32.HI R7, RZ, 0x8, R44 ;  /* 0x00000008ff077819 */ /* 0x000fe4000001162c */
[----:B------:R-:W-:Y:S02]  /*5fc0*/  SHF.R.U32.HI R8, RZ, 0x8, R43 ;  /* 0x00000008ff087819 */ /* 0x000fe4000001162b */
[----:B------:R-:W-:Y:S02]  /*5fd0*/  SHF.R.U32.HI R6, RZ, 0x8, R41 ;  /* 0x00000008ff067819 */ /* 0x000fe40000011629 */
[----:B------:R-:W-:Y:S02]  /*5fe0*/  LOP3.LUT R9, R9, 0xffff, RZ, 0xc0, !PT ;  /* 0x0000ffff09097812 */ /* 0x000fe400078ec0ff */
[----:B------:R-:W-:Y:S02]  /*5ff0*/  LOP3.LUT R31, R4, 0xffff, RZ, 0xc0, !PT ;  /* 0x0000ffff041f7812 */ /* 0x000fe400078ec0ff */
[----:B------:R-:W-:-:S02]  /*6000*/  LOP3.LUT R4, R5, 0xffff, RZ, 0xc0, !PT ;  /* 0x0000ffff05047812 */ /* 0x000fc400078ec0ff */
[----:B------:R-:W-:Y:S02]  /*6010*/  LOP3.LUT R7, R7, 0xffff, RZ, 0xc0, !PT ;  /* 0x0000ffff07077812 */ /* 0x000fe400078ec0ff */
[----:B------:R-:W-:Y:S02]  /*6020*/  LOP3.LUT R8, R8, 0xffff, RZ, 0xc0, !PT ;  /* 0x0000ffff08087812 */ /* 0x000fe400078ec0ff */
[----:B------:R-:W-:Y:S02]  /*6030*/  LOP3.LUT R5, R6, 0xffff, RZ, 0xc0, !PT ;  /* 0x0000ffff06057812 */ /* 0x000fe400078ec0ff */
[----:B------:R-:W-:Y:S02]  /*6040*/  PRMT R30, R9, 0x3340, R0 ;  /* 0x00003340091e7816 */ /* 0x000fe40000000000 */
[----:B------:R-:W-:Y:S02]  /*6050*/  PRMT R23, R23, 0x5410, R14 ;  /* 0x0000541017177816 */ /* 0x000fe4000000000e */
[----:B------:R-:W-:-:S02]  /*6060*/  LOP3.LUT R10, R10, 0xffff, RZ, 0xc0, !PT ;  /* 0x0000ffff0a0a7812 */ /* 0x000fc400078ec0ff */
[----:B------:R-:W-:Y:S02]  /*6070*/  PRMT R9, R25, 0x5410, R20 ;  /* 0x0000541019097816 */ /* 0x000fe40000000014 */
[----:B------:R-:W-:Y:S02]  /*6080*/  PRMT R27, R27, 0x5410, R22 ;  /* 0x000054101b1b7816 */ /* 0x000fe40000000016 */
[----:B------:R-:W-:Y:S02]  /*6090*/  PRMT R29, R29, 0x5410, R24 ;  /* 0x000054101d1d7816 */ /* 0x000fe40000000018 */
[----:B------:R-:W-:Y:S02]  /*60a0*/  LOP3.LUT R18, R18, 0xffff, RZ, 0xc0, !PT ;  /* 0x0000ffff12127812 */ /* 0x000fe400078ec0ff */
[----:B------:R-:W-:Y:S02]  /*60b0*/  LOP3.LUT R26, R26, 0xffff, RZ, 0xc0, !PT ;  /* 0x0000ffff1a1a7812 */ /* 0x000fe400078ec0ff */
[----:B------:R-:W-:-:S02]  /*60c0*/  LOP3.LUT R34, R34, 0xffff, RZ, 0xc0, !PT ;  /* 0x0000ffff22227812 */ /* 0x000fc400078ec0ff */
[----:B------:R-:W-:Y:S02]  /*60d0*/  PRMT R31, R31, 0x3340, R4 ;  /* 0x000033401f1f7816 */ /* 0x000fe40000000004 */
[----:B------:R-:W-:Y:S02]  /*60e0*/  PRMT R33, R7, 0x3340, R8 ;  /* 0x0000334007217816 */ /* 0x000fe40000000008 */
[----:B------:R-:W-:Y:S02]  /*60f0*/  PRMT R28, R5, 0x3340, R0 ;  /* 0x00003340051c7816 */ /* 0x000fe40000000000 */
[--C-:B------:R-:W-:Y:S02]  /*6100*/  PRMT R4, R11, 0x4210, R10.reuse ;  /* 0x000042100b047816 */ /* 0x100fe4000000000a */
[----:B------:R-:W-:Y:S02]  /*6110*/  PRMT R8, R23, 0x5210, R10 ;  /* 0x0000521017087816 */ /* 0x000fe4000000000a */
[----:B------:R-:W-:-:S02]  /*6120*/  PRMT R5, R13, 0x4210, R18 ;  /* 0x000042100d057816 */ /* 0x000fc40000000012 */
[----:B------:R-:W-:Y:S02]  /*6130*/  PRMT R9, R9, 0x5210, R18 ;  /* 0x0000521009097816 */ /* 0x000fe40000000012 */
[----:B------:R-:W-:Y:S02]  /*6140*/  PRMT R6, R15, 0x4210, R26 ;  /* 0x000042100f067816 */ /* 0x000fe4000000001a */
[----:B------:R-:W-:Y:S02]  /*6150*/  PRMT R7, R21, 0x4210, R34 ;  /* 0x0000421015077816 */ /* 0x000fe40000000022 */
[----:B------:R-:W-:Y:S02]  /*6160*/  PRMT R10, R27, 0x5210, R26 ;  /* 0x000052101b0a7816 */ /* 0x000fe4000000001a */
[----:B------:R-:W-:Y:S01]  /*6170*/  PRMT R11, R29, 0x5210, R34 ;  /* 0x000052101d0b7816 */ /* 0x000fe20000000022 */
[----:B--2---:R-:W-:Y:S01]  /*6180*/  STS.128 [R68], R4 ;  /* 0x0000000444007388 */ /* 0x004fe20000000c00 */
[----:B------:R-:W-:-:S02]  /*6190*/  SHF.R.U32.HI R20, RZ, 0x8, R60 ;  /* 0x00000008ff147819 */ /* 0x000fc4000001163c */
[----:B------:R-:W-:Y:S01]  /*61a0*/  SHF.R.U32.HI R21, RZ, 0x8, R51 ;  /* 0x00000008ff157819 */ /* 0x000fe20000011633 */
[----:B------:R2:W-:Y:S01]  /*61b0*/  STS.128 [R68+0x400], R8 ;  /* 0x0004000844007388 */ /* 0x0005e20000000c00 */
        /* <DEDUP_REMOVED lines=10> */
[----:B--2---:R-:W-:-:S02]  /*6260*/  PRMT R11, R20, 0x3340, R21 ;  /* 0x00003340140b7816 */ /* 0x004fc40000000015 */
[----:B------:R-:W-:Y:S02]  /*6270*/  PRMT R20, R31, 0x5410, R28 ;  /* 0x000054101f147816 */ /* 0x000fe4000000001c */
[----:B------:R-:W-:Y:S02]  /*6280*/  LOP3.LUT R9, R42, 0xffff, RZ, 0xc0, !PT ;  /* 0x0000ffff2a097812 */ /* 0x000fe400078ec0ff */
[----:B------:R-:W-:Y:S02]  /*6290*/  F2FP.SATFINITE.E4M3.F32.PACK_AB_MERGE_C R58, R59, R58, RZ ;  /* 0x0000003a3b3a723e */ /* 0x000fe400048070ff */
[--C-:B------:R-:W-:Y:S02]  /*62a0*/  PRMT R8, R22, 0x3340, R1.reuse ;  /* 0x0000334016087816 */ /* 0x100fe40000000001 */
[----:B------:R-:W-:Y:S02]  /*62b0*/  F2FP.SATFINITE.E4M3.F32.PACK_AB_MERGE_C R66, R67, R66, RZ ;  /* 0x000000424342723e */ /* 0x000fe400048070ff */
[----:B------:R-:W-:-:S02]  /*62c0*/  PRMT R18, R18, 0x3340, R1 ;  /* 0x0000334012127816 */ /* 0x000fc40000000001 */
[----:B------:R-:W-:Y:S02]  /*62d0*/  PRMT R15, R14, 0x3340, R15 ;  /* 0x000033400e0f7816 */ /* 0x000fe4000000000f */
[--C-:B------:R-:W-:Y:S02]  /*62e0*/  PRMT R16, R16, 0x4210, R9.reuse ;  /* 0x0000421010107816 */ /* 0x100fe40000000009 */
[----:B------:R-:W-:Y:S02]  /*62f0*/  PRMT R20, R20, 0x5210, R9 ;  /* 0x0000521014147816 */ /* 0x000fe40000000009 */
[----:B------:R-:W-:Y:S02]  /*6300*/  PRMT R11, R11, 0x5410, R8 ;  /* 0x000054100b0b7816 */ /* 0x000fe40000000008 */
[----:B------:R-:W-:Y:S02]  /*6310*/  LOP3.LUT R9, R58, 0xffff, RZ, 0xc0, !PT ;  /* 0x0000ffff3a097812 */ /* 0x000fe400078ec0ff */
[----:B------:R-:W-:Y:S01]  /*6320*/  LEA R13, R0, UR15, 0x4 ;  /* 0x0000000f000d7c11 */ /* 0x000fe2000f8e20ff */
[----:B------:R-:W-:Y:S01]  /*6330*/  BAR.SYNC.DEFER_BLOCKING 0x0 ;  /* 0x0000000000007b1d */ /* 0x000fe20000010000 */
[----:B------:R-:W-:-:S02]  /*6340*/  PRMT R22, R15, 0x5410, R18 ;  /* 0x000054100f167816 */ /* 0x000fc40000000012 */
[----:B------:R-:W-:Y:S02]  /*6350*/  LOP3.LUT R66, R66, 0xffff, RZ, 0xc0, !PT ;  /* 0x0000ffff42427812 */ /* 0x000fe400078ec0ff */
[----:B------:R-:W-:-:S03]  /*6360*/  PRMT R18, R12, 0x4210, R9 ;  /* 0x000042100c127816 */ /* 0x000fc60000000009 */
[----:B01----:R-:W0:Y:S01]  /*6370*/  LDC R0, c[0x0][0x3b8] ;  /* 0x0000ee00ff007b82 */ /* 0x003e220000000800 */
[----:B------:R-:W-:Y:S02]  /*6380*/  PRMT R22, R22, 0x5210, R9 ;  /* 0x0000521016167816 */ /* 0x000fe40000000009 */
[----:B------:R-:W-:Y:S02]  /*6390*/  PRMT R23, R11, 0x5210, R66 ;  /* 0x000052100b177816 */ /* 0x000fe40000000042 */
[----:B------:R-:W-:Y:S02]  /*63a0*/  PRMT R21, R33, 0x5410, R30 ;  /* 0x0000541021157816 */ /* 0x000fe4000000001e */
[----:B------:R-:W-:Y:S02]  /*63b0*/  LOP3.LUT R50, R50, 0xffff, RZ, 0xc0, !PT ;  /* 0x0000ffff32327812 */ /* 0x000fe400078ec0ff */
[----:B------:R-:W-:Y:S02]  /*63c0*/  PRMT R19, R19, 0x4210, R66 ;  /* 0x0000421013137816 */ /* 0x000fe40000000042 */
[----:B------:R-:W-:-:S02]  /*63d0*/  PRMT R17, R17, 0x4210, R50 ;  /* 0x0000421011117816 */ /* 0x000fc40000000032 */
[----:B------:R-:W-:Y:S02]  /*63e0*/  PRMT R21, R21, 0x5210, R50 ;  /* 0x0000521015157816 */ /* 0x000fe40000000032 */
[C---:B------:R-:W-:Y:S01]  /*63f0*/  IADD3 R12, P2, PT, R2.reuse, UR8, RZ ;  /* 0x00000008020c7c10 */ /* 0x040fe2000ff5e0ff */
[----:B------:R-:W1:Y:S03]  /*6400*/  LDS.128 R4, [R13] ;  /* 0x000000000d047984 */ /* 0x000e660000000c00 */
[----:B------:R-:W-:Y:S02]  /*6410*/  LEA.HI.X.SX32 R2, R2, UR9, 0x1, P2 ;  /* 0x0000000902027c11 */ /* 0x000fe400090f0eff */
[----:B------:R-:W-:Y:S01]  /*6420*/  ISETP.LT.AND P2, PT, R97, UR11, !P0 ;  /* 0x0000000b61007c0c */ /* 0x000fe2000c741270 */
[----:B------:R-:W-:Y:S01]  /*6430*/  LDS.128 R8, [R13+0x800] ;  /* 0x000800000d087984 */ /* 0x000fe20000000c00 */
[-C--:B0-----:R-:W-:Y:S01]  /*6440*/  IMAD R27, R3, R0.reuse, RZ ;  /* 0x00000000031b7224 */ /* 0x081fe200078e02ff */
[----:B------:R-:W-:Y:S01]  /*6450*/  BAR.SYNC.DEFER_BLOCKING 0x0 ;  /* 0x0000000000007b1d */ /* 0x000fe20000010000 */
[----:B------:R-:W-:-:S03]  /*6460*/  IMAD R97, R97, R0, RZ ;  /* 0x0000000061617224 */ /* 0x000fc600078e02ff */
[-C--:B------:R-:W-:Y:S02]  /*6470*/  IADD3 R14, P3, PT, R27, R12.reuse, RZ ;  /* 0x0000000c1b0e7210 */ /* 0x080fe40007f7e0ff */
[----:B------:R-:W-:Y:S02]  /*6480*/  IADD3 R24, P6, PT, R97, R12, RZ ;  /* 0x0000000c61187210 */ /* 0x000fe40007fde0ff */
[----:B------:R-:W-:Y:S01]  /*6490*/  LEA.HI.X.SX32 R15, R27, R2, 0x1, P3 ;  /* 0x000000021b0f7211 */ /* 0x000fe200018f0eff */
[----:B------:R-:W-:Y:S01]  /*64a0*/  IMAD R27, R0, 0x20, R27 ;  /* 0x00000020001b7824 */ /* 0x000fe200078e021b */
[C---:B------:R-:W-:Y:S01]  /*64b0*/  ISETP.LT.AND P3, PT, R71.reuse, UR11, !P0 ;  /* 0x0000000b47007c0c */ /* 0x040fe2000c761270 */
[----:B------:R-:W-:Y:S01]  /*64c0*/  IMAD R71, R71, R0, RZ ;  /* 0x0000000047477224 */ /* 0x000fe200078e02ff */
[----:B------:R-:W-:Y:S01]  /*64d0*/  LEA.HI.X.SX32 R25, R97, R2, 0x1, P6 ;  /* 0x0000000261197211 */ /* 0x000fe200030f0eff */
[----:B------:R0:W-:Y:S04]  /*64e0*/  STS.128 [R68], R16 ;  /* 0x0000001044007388 */ /* 0x0001e80000000c00 */
[----:B------:R2:W-:Y:S01]  /*64f0*/  STS.128 [R68+0x400], R20 ;  /* 0x0004001444007388 */ /* 0x0005e20000000c00 */
[C---:B-1----:R-:W-:Y:S01]  /*6500*/  PRMT R29, R4.reuse, 0x7770, RZ ;  /* 0x00007770041d7816 */ /* 0x042fe200000000ff */
[----:B------:R-:W-:Y:S01]  /*6510*/  BAR.SYNC.DEFER_BLOCKING 0x0 ;  /* 0x0000000000007b1d */ /* 0x000fe20000010000 */
[----:B------:R-:W-:-:S02]  /*6520*/  PRMT R31, R4, 0x7773, RZ ;  /* 0x00007773041f7816 */ /* 0x000fc400000000ff */
[----:B0-----:R-:W-:-:S04]  /*6530*/  IADD3 R16, P5, PT, R71, R12, RZ ;  /* 0x0000000c47107210 */ /* 0x001fc80007fbe0ff */
[----:B------:R-:W-:Y:S02]  /*6540*/  LEA.HI.X.SX32 R17, R71, R2, 0x1, P5 ;  /* 0x0000000247117211 */ /* 0x000fe400028f0eff */
[C---:B--2---:R-:W-:Y:S02]  /*6550*/  PRMT R23, R4.reuse, 0x7771, RZ ;  /* 0x0000777104177816 */ /* 0x044fe400000000ff */
[----:B------:R-:W-:Y:S02]  /*6560*/  PRMT R21, R4, 0x7772, RZ ;  /* 0x0000777204157816 */ /* 0x000fe400000000ff */
[C---:B------:R-:W-:Y:S01]  /*6570*/  ISETP.LT.AND P5, PT, R93.reuse, UR11, !P0 ;  /* 0x0000000b5d007c0c */ /* 0x040fe2000c7a1270 */
[----:B------:R-:W-:-:S05]  /*6580*/  IMAD R93, R93, R0, RZ ;  /* 0x000000005d5d7224 */ /* 0x000fca00078e02ff */
[----:B------:R-:W-:Y:S01]  /*6590*/  IADD3 R18, P6, PT, R93, R12, RZ ;  /* 0x0000000c5d127210 */ /* 0x000fe20007fde0ff */
[----:B------:R0:W-:Y:S01]  /*65a0*/  @P4 STG.E.U8 desc[UR16][R14.64], R29 ;  /* 0x0000001d0e004986 */ /* 0x0001e2000c101110 */
[C---:B------:R-:W-:Y:S01]  /*65b0*/  ISETP.LT.AND P4, PT, R95.reuse, UR11, !P0 ;  /* 0x0000000b5f007c0c */ /* 0x040fe2000c781270 */
[----:B------:R-:W-:Y:S01]  /*65c0*/  IMAD R95, R95, R0, RZ ;  /* 0x000000005f5f7224 */ /* 0x000fe200078e02ff */
[----:B------:R-:W-:Y:S01]  /*65d0*/  LEA.HI.X.SX32 R19, R93, R2, 0x1, P6 ;  /* 0x000000025d137211 */ /* 0x000fe200030f0eff */
[----:B------:R1:W-:Y:S04]  /*65e0*/  @P3 STG.E.U8 desc[UR16][R16.64], R23 ;  /* 0x0000001710003986 */ /* 0x0003e8000c101110 */
[----:B------:R2:W-:Y:S01]  /*65f0*/  @P2 STG.E.U8 desc[UR16][R24.64], R21 ;  /* 0x0000001518002986 */ /* 0x0005e2000c101110 */
[C---:B------:R-:W-:Y:S01]  /*6600*/  ISETP.LT.AND P2, PT, R91.reuse, UR11, !P0 ;  /* 0x0000000b5b007c0c */ /* 0x040fe2000c741270 */
[----:B------:R-:W-:Y:S01]  /*6610*/  IMAD R91, R91, R0, RZ ;  /* 0x000000005b5b7224 */ /* 0x000fe200078e02ff */
[----:B0-----:R-:W-:-:S02]  /*6620*/  IADD3 R14, P3, PT, R95, R12, RZ ;  /* 0x0000000c5f0e7210 */ /* 0x001fc40007f7e0ff */
[----:B------:R-:W-:Y:S02]  /*6630*/  PRMT R29, R5, 0x7771, RZ ;  /* 0x00007771051d7816 */ /* 0x000fe400000000ff */
[----:B------:R-:W-:Y:S02]  /*6640*/  LEA.HI.X.SX32 R15, R95, R2, 0x1, P3 ;  /* 0x000000025f0f7211 */ /* 0x000fe400018f0eff */
[C---:B------:R-:W-:Y:S01]  /*6650*/  ISETP.LT.AND P3, PT, R89.reuse, UR11, !P0 ;  /* 0x0000000b59007c0c */ /* 0x040fe2000c761270 */
[----:B------:R-:W-:Y:S01]  /*6660*/  IMAD R89, R89, R0, RZ ;  /* 0x0000000059597224 */ /* 0x000fe200078e02ff */
[----:B-1----:R-:W-:Y:S01]  /*6670*/  PRMT R23, R5, 0x7770, RZ ;  /* 0x0000777005177816 */ /* 0x002fe200000000ff */
[----:B------:R0:W-:Y:S01]  /*6680*/  @P4 STG.E.U8 desc[UR16][R14.64], R31 ;  /* 0x0000001f0e004986 */ /* 0x0001e2000c101110 */
[----:B------:R-:W-:Y:S02]  /*6690*/  IADD3 R16, P4, PT, R91, R12, RZ ;  /* 0x0000000c5b107210 */ /* 0x000fe40007f9e0ff */
[----:B--2---:R-:W-:Y:S01]  /*66a0*/  PRMT R25, R5, 0x7772, RZ ;  /* 0x0000777205197816 */ /* 0x004fe200000000ff */
[----:B------:R1:W-:Y:S01]  /*66b0*/  @P5 STG.E.U8 desc[UR16][R18.64], R23 ;  /* 0x0000001712005986 */ /* 0x0003e2000c101110 */
[----:B------:R-:W-:-:S02]  /*66c0*/  LEA.HI.X.SX32 R17, R91, R2, 0x1, P4 ;  /* 0x000000025b117211 */ /* 0x000fc400020f0eff */
[----:B------:R-:W-:Y:S02]  /*66d0*/  IADD3 R20, P5, PT, R89, R12, RZ ;  /* 0x0000000c59147210 */ /* 0x000fe40007fbe0ff */
[C---:B------:R-:W-:Y:S01]  /*66e0*/  ISETP.LT.AND P4, PT, R87.reuse, UR11, !P0 ;  /* 0x0000000b57007c0c */ /* 0x040fe2000c781270 */
[----:B------:R-:W-:Y:S01]  /*66f0*/  IMAD R87, R87, R0, RZ ;  /* 0x0000000057577224 */ /* 0x000fe200078e02ff */
[----:B------:R-:W-:Y:S01]  /*6700*/  LEA.HI.X.SX32 R21, R89, R2, 0x1, P5 ;  /* 0x0000000259157211 */ /* 0x000fe200028f0eff */
[----:B------:R2:W-:Y:S01]  /*6710*/  @P2 STG.E.U8 desc[UR16][R16.64], R29 ;  /* 0x0000001d10002986 */ /* 0x0005e2000c101110 */
[C---:B------:R-:W-:Y:S01]  /*6720*/  ISETP.LT.AND P5, PT, R85.reuse, UR11, !P0 ;  /* 0x0000000b55007c0c */ /* 0x040fe2000c7a1270 */
[----:B------:R-:W-:Y:S01]  /*6730*/  IMAD R85, R85, R0, RZ ;  /* 0x0000000055557224 */ /* 0x000fe200078e02ff */
[----:B0-----:R-:W-:Y:S01]  /*6740*/  IADD3 R14, P2, PT, R87, R12, RZ ;  /* 0x0000000c570e7210 */ /* 0x001fe20007f5e0ff */
[----:B------:R0:W-:Y:S01]  /*6750*/  @P3 STG.E.U8 desc[UR16][R20.64], R25 ;  /* 0x0000001914003986 */ /* 0x0001e2000c101110 */
[----:B-1----:R-:W-:-:S02]  /*6760*/  PRMT R19, R5, 0x7773, RZ ;  /* 0x0000777305137816 */ /* 0x002fc400000000ff */
[----:B------:R-:W-:Y:S02]  /*6770*/  LEA.HI.X.SX32 R15, R87, R2, 0x1, P2 ;  /* 0x00000002570f7211 */ /* 0x000fe400010f0eff */
[----:B------:R-:W-:Y:S02]  /*6780*/  IADD3 R22, P3, PT, R85, R12, RZ ;  /* 0x0000000c55167210 */ /* 0x000fe40007f7e0ff */
[C---:B------:R-:W-:Y:S01]  /*6790*/  ISETP.LT.AND P2, PT, R83.reuse, UR11, !P0 ;  /* 0x0000000b53007c0c */ /* 0x040fe2000c741270 */
[----:B------:R-:W-:Y:S01]  /*67a0*/  IMAD R83, R83, R0, RZ ;  /* 0x0000000053537224 */ /* 0x000fe200078e02ff */
[----:B------:R-:W-:Y:S01]  /*67b0*/  LEA.HI.X.SX32 R23, R85, R2, 0x1, P3 ;  /* 0x0000000255177211 */ /* 0x000fe200018f0eff */
[----:B------:R1:W-:Y:S01]  /*67c0*/  @P4 STG.E.U8 desc[UR16][R14.64], R19 ;  /* 0x000000130e004986 */ /* 0x0003e2000c101110 */
[C---:B------:R-:W-:Y:S01]  /*67d0*/  ISETP.LT.AND P3, PT, R81.reuse, UR11, !P0 ;  /* 0x0000000b51007c0c */ /* 0x040fe2000c761270 */
[----:B------:R-:W-:Y:S01]  /*67e0*/  IMAD R81, R81, R0, RZ ;  /* 0x0000000051517224 */ /* 0x000fe200078e02ff */
[----:B------:R-:W-:-:S02]  /*67f0*/  IADD3 R4, P6, PT, R83, R12, RZ ;  /* 0x0000000c53047210 */ /* 0x000fc40007fde0ff */
[----:B--2---:R-:W-:Y:S02]  /*6800*/  LOP3.LUT R16, R3, 0x20, RZ, 0xfc, !PT ;  /* 0x0000002003107812 */ /* 0x004fe400078efcff */
[----:B------:R-:W-:Y:S02]  /*6810*/  LEA.HI.X.SX32 R5, R83, R2, 0x1, P6 ;  /* 0x0000000253057211 */ /* 0x000fe400030f0eff */
[C---:B0-----:R-:W-:Y:S02]  /*6820*/  IADD3 R20, P6, PT, R81.reuse, R12, RZ ;  /* 0x0000000c51147210 */ /* 0x041fe40007fde0ff */
[----:B------:R-:W-:Y:S02]  /*6830*/  ISETP.LT.AND P4, PT, R16, UR11, !P0 ;  /* 0x0000000b10007c0c */ /* 0x000fe4000c781270 */
[----:B------:R-:W-:Y:S01]  /*6840*/  PRMT R25, R6, 0x7770, RZ ;  /* 0x0000777006197816 */ /* 0x000fe200000000ff */
[----:B------:R-:W0:Y:S01]  /*6850*/  LDS.128 R16, [R13] ;  /* 0x000000000d107984 */ /* 0x000e220000000c00 */
[----:B------:R-:W-:-:S02]  /*6860*/  LEA.HI.X.SX32 R21, R81, R2, 0x1, P6 ;  /* 0x0000000251157211 */ /* 0x000fc400030f0eff */
[C---:B------:R-:W-:Y:S01]  /*6870*/  PRMT R31, R6.reuse, 0x7771, RZ ;  /* 0x00007771061f7816 */ /* 0x040fe200000000ff */
[----:B------:R2:W-:Y:S01]  /*6880*/  @P5 STG.E.U8 desc[UR16][R22.64], R25 ;  /* 0x0000001916005986 */ /* 0x0005e2000c101110 */
[C---:B------:R-:W-:Y:S01]  /*6890*/  ISETP.LT.AND P6, PT, R79.reuse, UR11, !P0 ;  /* 0x0000000b4f007c0c */ /* 0x040fe2000c7c1270 */
[-C--:B------:R-:W-:Y:S01]  /*68a0*/  IMAD R79, R79, R0.reuse, RZ ;  /* 0x000000004f4f7224 */ /* 0x080fe200078e02ff */
[----:B------:R-:W-:Y:S01]  /*68b0*/  PRMT R29, R6, 0x7772, RZ ;  /* 0x00007772061d7816 */ /* 0x000fe200000000ff */
[----:B------:R3:W-:Y:S01]  /*68c0*/  @P2 STG.E.U8 desc[UR16][R4.64], R31 ;  /* 0x0000001f04002986 */ /* 0x0007e2000c101110 */
[C---:B------:R-:W-:Y:S01]  /*68d0*/  ISETP.LT.AND P5, PT, R75.reuse, UR11, !P0 ;  /* 0x0000000b4b007c0c */ /* 0x040fe2000c7a1270 */
[----:B------:R-:W-:Y:S01]  /*68e0*/  IMAD R75, R75, R0, RZ ;  /* 0x000000004b4b7224 */ /* 0x000fe200078e02ff */
[----:B-1----:R-:W-:Y:S01]  /*68f0*/  IADD3 R14, P2, PT, R79, R12, RZ ;  /* 0x0000000c4f0e7210 */ /* 0x002fe20007f5e0ff */
[----:B------:R1:W-:Y:S01]  /*6900*/  @P3 STG.E.U8 desc[UR16][R20.64], R29 ;  /* 0x0000001d14003986 */ /* 0x0003e2000c101110 */
[C---:B------:R-:W-:Y:S01]  /*6910*/  ISETP.LT.AND P3, PT, R77.reuse, UR11, !P0 ;  /* 0x0000000b4d007c0c */ /* 0x040fe2000c761270 */
[----:B------:R-:W-:Y:S01]  /*6920*/  IMAD R77, R77, R0, RZ ;  /* 0x000000004d4d7224 */ /* 0x000fe200078e02ff */
[----:B------:R-:W-:-:S02]  /*6930*/  LEA.HI.X.SX32 R15, R79, R2, 0x1, P2 ;  /* 0x000000024f0f7211 */ /* 0x000fc400010f0eff */
[----:B--2---:R-:W-:Y:S02]  /*6940*/  PRMT R25, R6, 0x7773, RZ ;  /* 0x0000777306197816 */ /* 0x004fe400000000ff */
[-C--:B------:R-:W-:Y:S02]  /*6950*/  IADD3 R22, P2, PT, R75, R12.reuse, RZ ;  /* 0x0000000c4b167210 */ /* 0x080fe40007f5e0ff */
[----:B---3--:R-:W-:Y:S01]  /*6960*/  PRMT R31, R7, 0x7770, RZ ;  /* 0x00007770071f7816 */ /* 0x008fe200000000ff */
[----:B------:R2:W-:Y:S01]  /*6970*/  @P6 STG.E.U8 desc[UR16][R14.64], R25 ;  /* 0x000000190e006986 */ /* 0x0005e2000c101110 */
[----:B------:R-:W-:Y:S01]  /*6980*/  IADD3 R4, P6, PT, R77, R12, RZ ;  /* 0x0000000c4d047210 */ /* 0x000fe20007fde0ff */
[----:B-1----:R-:W-:Y:S01]  /*6990*/  IMAD R21, R70, R0, RZ ;  /* 0x0000000046157224 */ /* 0x002fe200078e02ff */
[----:B------:R-:W-:Y:S02]  /*69a0*/  LEA.HI.X.SX32 R23, R75, R2, 0x1, P2 ;  /* 0x000000024b177211 */ /* 0x000fe400010f0eff */
[C---:B------:R-:W-:Y:S01]  /*69b0*/  ISETP.LT.AND P2, PT, R69.reuse, UR11, !P0 ;  /* 0x0000000b45007c0c */ /* 0x040fe2000c741270 */
[----:B------:R-:W-:Y:S01]  /*69c0*/  IMAD R69, R69, R0, RZ ;  /* 0x0000000045457224 */ /* 0x000fe200078e02ff */
[----:B------:R-:W-:Y:S01]  /*69d0*/  LEA.HI.X.SX32 R5, R77, R2, 0x1, P6 ;  /* 0x000000024d057211 */ /* 0x000fe200030f0eff */
[----:B------:R-:W-:Y:S01]  /*69e0*/  @P5 STG.E.U8 desc[UR16][R22.64], R31 ;  /* 0x0000001f16005986 */ /* 0x000fe2000c101110 */
[----:B------:R-:W-:-:S02]  /*69f0*/  PRMT R29, R7, 0x7771, RZ ;  /* 0x00007771071d7816 */ /* 0x000fc400000000ff */
[----:B------:R-:W-:Y:S02]  /*6a00*/  LOP3.LUT R6, R3, 0x22, RZ, 0xfc, !PT ;  /* 0x0000002203067812 */ /* 0x000fe400078efcff */
[C---:B--2---:R-:W-:Y:S01]  /*6a10*/  IADD3 R14, P6, PT, R69.reuse, R12, RZ ;  /* 0x0000000c450e7210 */ /* 0x044fe20007fde0ff */
[----:B------:R1:W-:Y:S01]  /*6a20*/  @P3 STG.E.U8 desc[UR16][R4.64], R29 ;  /* 0x0000001d04003986 */ /* 0x0003e2000c101110 */
[----:B------:R-:W-:Y:S02]  /*6a30*/  ISETP.LT.AND P3, PT, R70, UR11, !P0 ;  /* 0x0000000b46007c0c */ /* 0x000fe4000c761270 */
[----:B------:R-:W-:Y:S02]  /*6a40*/  LEA.HI.X.SX32 R15, R69, R2, 0x1, P6 ;  /* 0x00000002450f7211 */ /* 0x000fe400030f0eff */
[----:B------:R-:W-:Y:S02]  /*6a50*/  PRMT R25, R7, 0x7772, RZ ;  /* 0x0000777207197816 */ /* 0x000fe400000000ff */
[----:B------:R-:W-:-:S02]  /*6a60*/  IADD3 R20, P6, PT, R21, R12, RZ ;  /* 0x0000000c15147210 */ /* 0x000fc40007fde0ff */
[----:B------:R-:W-:Y:S01]  /*6a70*/  ISETP.LT.AND P5, PT, R6, UR11, !P0 ;  /* 0x0000000b06007c0c */ /* 0x000fe2000c7a1270 */
[----:B------:R2:W-:Y:S01]  /*6a80*/  @P2 STG.E.U8 desc[UR16][R14.64], R25 ;  /* 0x000000190e002986 */ /* 0x0005e2000c101110 */
[----:B------:R-:W-:Y:S02]  /*6a90*/  LOP3.LUT R6, R3, 0x24, RZ, 0xfc, !PT ;  /* 0x0000002403067812 */ /* 0x000fe400078efcff */
[----:B------:R-:W-:Y:S02]  /*6aa0*/  LEA.HI.X.SX32 R21, R21, R2, 0x1, P6 ;  /* 0x0000000215157211 */ /* 0x000fe400030f0eff */
[----:B-1----:R-:W-:Y:S02]  /*6ab0*/  IADD3 R4, P6, PT, R27, R12, RZ ;  /* 0x0000000c1b047210 */ /* 0x002fe40007fde0ff */
[----:B------:R-:W-:Y:S01]  /*6ac0*/  PRMT R23, R7, 0x7773, RZ ;  /* 0x0000777307177816 */ /* 0x000fe200000000ff */
[----:B------:R-:W-:Y:S01]  /*6ad0*/  IMAD R7, R0, 0x2, R27 ;  /* 0x0000000200077824 */ /* 0x000fe200078e021b */
[----:B------:R-:W-:-:S02]  /*6ae0*/  ISETP.LT.AND P2, PT, R6, UR11, !P0 ;  /* 0x0000000b06007c0c */ /* 0x000fc4000c741270 */
[----:B------:R-:W-:Y:S01]  /*6af0*/  LOP3.LUT R6, R3, 0x26, RZ, 0xfc, !PT ;  /* 0x0000002603067812 */ /* 0x000fe200078efcff */
[----:B------:R1:W-:Y:S01]  /*6b00*/  @P3 STG.E.U8 desc[UR16][R20.64], R23 ;  /* 0x0000001714003986 */ /* 0x0003e2000c101110 */
[----:B------:R-:W-:Y:S01]  /*6b10*/  LEA.HI.X.SX32 R5, R27, R2, 0x1, P6 ;  /* 0x000000021b057211 */ /* 0x000fe200030f0eff */
[----:B--2---:R-:W-:Y:S01]  /*6b20*/  IMAD R15, R0, 0x2, R7 ;  /* 0x00000002000f7824 */ /* 0x004fe200078e0207 */
[----:B0-----:R-:W-:Y:S02]  /*6b30*/  PRMT R27, R16, 0x7770, RZ ;  /* 0x00007770101b7816 */ /* 0x001fe400000000ff */
[----:B------:R-:W-:Y:S02]  /*6b40*/  ISETP.LT.AND P3, PT, R6, UR11, !P0 ;  /* 0x0000000b06007c0c */ /* 0x000fe4000c761270 */
[----:B------:R-:W-:Y:S01]  /*6b50*/  IADD3 R6, P6, PT, R7, R12, RZ ;  /* 0x0000000c07067210 */ /* 0x000fe20007fde0ff */
[----:B------:R0:W-:Y:S01]  /*6b60*/  @P4 STG.E.U8 desc[UR16][R4.64], R27 ;  /* 0x0000001b04004986 */ /* 0x0001e2000c101110 */
[----:B------:R-:W-:-:S02]  /*6b70*/  LOP3.LUT R14, R3, 0x28, RZ, 0xfc, !PT ;  /* 0x00000028030e7812 */ /* 0x000fc400078efcff */
[----:B------:R-:W-:Y:S01]  /*6b80*/  LEA.HI.X.SX32 R7, R7, R2, 0x1, P6 ;  /* 0x0000000207077211 */ /* 0x000fe200030f0eff */
[----:B-1----:R-:W-:Y:S01]  /*6b90*/  IMAD R21, R0, 0x2, R15 ;  /* 0x0000000200157824 */ /* 0x002fe200078e020f */
[----:B------:R-:W-:Y:S02]  /*6ba0*/  ISETP.LT.AND P4, PT, R14, UR11, !P0 ;  /* 0x0000000b0e007c0c */ /* 0x000fe4000c781270 */
[C---:B------:R-:W-:Y:S01]  /*6bb0*/  IADD3 R14, P6, PT, R15.reuse, R12, RZ ;  /* 0x0000000c0f0e7210 */ /* 0x040fe20007fde0ff */
[----:B------:R-:W-:Y:S01]  /*6bc0*/  IMAD R23, R0, 0x2, R21 ;  /* 0x0000000200177824 */ /* 0x000fe200078e0215 */
[C---:B------:R-:W-:Y:S02]  /*6bd0*/  PRMT R25, R16.reuse, 0x7771, RZ ;  /* 0x0000777110197816 */ /* 0x040fe400000000ff */
[----:B------:R-:W-:Y:S02]  /*6be0*/  LEA.HI.X.SX32 R15, R15, R2, 0x1, P6 ;  /* 0x000000020f0f7211 */ /* 0x000fe400030f0eff */
[----:B0-----:R-:W-:Y:S01]  /*6bf0*/  PRMT R27, R16, 0x7772, RZ ;  /* 0x00007772101b7816 */ /* 0x001fe200000000ff */
[----:B------:R0:W-:Y:S01]  /*6c00*/  @P5 STG.E.U8 desc[UR16][R6.64], R25 ;  /* 0x0000001906005986 */ /* 0x0001e2000c101110 */
[----:B------:R-:W-:-:S02]  /*6c10*/  LOP3.LUT R5, R3, 0x2c, RZ, 0xfc, !PT ;  /* 0x0000002c03057812 */ /* 0x000fc400078efcff */
[----:B------:R-:W-:Y:S01]  /*6c20*/  IADD3 R4, P6, PT, R21, R12, RZ ;  /* 0x0000000c15047210 */ /* 0x000fe20007fde0ff */
[----:B------:R1:W-:Y:S01]  /*6c30*/  @P2 STG.E.U8 desc[UR16][R14.64], R27 ;  /* 0x0000001b0e002986 */ /* 0x0003e2000c101110 */
[----:B------:R-:W-:Y:S02]  /*6c40*/  ISETP.LT.AND P2, PT, R5, UR11, !P0 ;  /* 0x0000000b05007c0c */ /* 0x000fe4000c741270 */
[----:B------:R-:W-:Y:S02]  /*6c50*/  LEA.HI.X.SX32 R5, R21, R2, 0x1, P6 ;  /* 0x0000000215057211 */ /* 0x000fe400030f0eff */
[----:B------:R-:W-:Y:S02]  /*6c60*/  LOP3.LUT R22, R3, 0x2a, RZ, 0xfc, !PT ;  /* 0x0000002a03167812 */ /* 0x000fe400078efcff */
[----:B------:R-:W-:Y:S01]  /*6c70*/  PRMT R31, R16, 0x7773, RZ ;  /* 0x00007773101f7816 */ /* 0x000fe200000000ff */
[----:B0-----:R-:W-:Y:S01]  /*6c80*/  IMAD R25, R0, 0x2, R23 ;  /* 0x0000000200197824 */ /* 0x001fe200078e0217 */
[----:B------:R-:W-:-:S02]  /*6c90*/  IADD3 R6, P6, PT, R23, R12, RZ ;  /* 0x0000000c17067210 */ /* 0x000fc40007fde0ff */
[----:B------:R-:W-:Y:S01]  /*6ca0*/  ISETP.LT.AND P5, PT, R22, UR11, !P0 ;  /* 0x0000000b16007c0c */ /* 0x000fe2000c7a1270 */
[----:B-1----:R-:W-:Y:S01]  /*6cb0*/  VIADD R15, R73, 0x2e ;  /* 0x0000002e490f7836 */ /* 0x002fe20000000000 */
[----:B------:R-:W-:Y:S01]  /*6cc0*/  LEA.HI.X.SX32 R7, R23, R2, 0x1, P6 ;  /* 0x0000000217077211 */ /* 0x000fe200030f0eff */
[----:B------:R0:W-:Y:S01]  /*6cd0*/  @P3 STG.E.U8 desc[UR16][R4.64], R31 ;  /* 0x0000001f04003986 */ /* 0x0001e2000c101110 */
[----:B------:R-:W-:Y:S02]  /*6ce0*/  IADD3 R20, P6, PT, R25, R12, RZ ;  /* 0x0000000c19147210 */ /* 0x000fe40007fde0ff */
[----:B------:R-:W-:Y:S02]  /*6cf0*/  PRMT R29, R17, 0x7770, RZ ;  /* 0x00007770111d7816 */ /* 0x000fe400000000ff */
[----:B------:R-:W-:Y:S01]  /*6d00*/  LEA.HI.X.SX32 R21, R25, R2, 0x1, P6 ;  /* 0x0000000219157211 */ /* 0x000fe200030f0eff */
[----:B------:R-:W-:Y:S01]  /*6d10*/  IMAD R25, R0, 0x2, R25 ;  /* 0x0000000200197824 */ /* 0x000fe200078e0219 */
[----:B------:R-:W-:Y:S01]  /*6d20*/  PRMT R27, R17, 0x7771, RZ ;  /* 0x00007771111b7816 */ /* 0x000fe200000000ff */
[----:B------:R1:W-:Y:S01]  /*6d30*/  @P4 STG.E.U8 desc[UR16][R6.64], R29 ;  /* 0x0000001d06004986 */ /* 0x0003e2000c101110 */
[----:B------:R-:W-:-:S02]  /*6d40*/  LOP3.LUT R16, R3, 0x30, RZ, 0xfc, !PT ;  /* 0x0000003003107812 */ /* 0x000fc400078efcff */
[----:B------:R-:W-:Y:S01]  /*6d50*/  IADD3 R14, P4, PT, R25, R12, RZ ;  /* 0x0000000c190e7210 */ /* 0x000fe20007f9e0ff */
[----:B0-----:R-:W-:Y:S01]  /*6d60*/  IMAD R5, R15, R0, RZ ;  /* 0x000000000f057224 */ /* 0x001fe200078e02ff */
[----:B------:R-:W-:Y:S01]  /*6d70*/  LOP3.LUT R4, R3, 0x32, RZ, 0xfc, !PT ;  /* 0x0000003203047812 */ /* 0x000fe200078efcff */
[----:B------:R0:W-:Y:S01]  /*6d80*/  @P5 STG.E.U8 desc[UR16][R20.64], R27 ;  /* 0x0000001b14005986 */ /* 0x0001e2000c101110 */
[----:B------:R-:W-:Y:S02]  /*6d90*/  ISETP.LT.AND P5, PT, R15, UR11, !P0 ;  /* 0x0000000b0f007c0c */ /* 0x000fe4000c7a1270 */
[----:B------:R-:W-:Y:S01]  /*6da0*/  LEA.HI.X.SX32 R15, R25, R2, 0x1, P4 ;  /* 0x00000002190f7211 */ /* 0x000fe200020f0eff */
[----:B------:R-:W-:Y:S01]  /*6db0*/  IMAD R25, R0, 0x4, R25 ;  /* 0x0000000400197824 */ /* 0x000fe200078e0219 */
[----:B------:R-:W-:Y:S02]  /*6dc0*/  PRMT R23, R17, 0x7772, RZ ;  /* 0x0000777211177816 */ /* 0x000fe400000000ff */
[----:B------:R-:W-:-:S02]  /*6dd0*/  ISETP.LT.AND P4, PT, R4, UR11, !P0 ;  /* 0x0000000b04007c0c */ /* 0x000fc4000c781270 */
[----:B-1----:R-:W-:Y:S01]  /*6de0*/  LOP3.LUT R6, R3, 0x34, RZ, 0xfc, !PT ;  /* 0x0000003403067812 */ /* 0x002fe200078efcff */
[----:B------:R1:W-:Y:S01]  /*6df0*/  @P2 STG.E.U8 desc[UR16][R14.64], R23 ;  /* 0x000000170e002986 */ /* 0x0003e2000c101110 */
[C---:B------:R-:W-:Y:S02]  /*6e00*/  IADD3 R4, P6, PT, R5.reuse, R12, RZ ;  /* 0x0000000c05047210 */ /* 0x040fe40007fde0ff */
[----:B------:R-:W-:Y:S02]  /*6e10*/  ISETP.LT.AND P3, PT, R16, UR11, !P0 ;  /* 0x0000000b10007c0c */ /* 0x000fe4000c761270 */
[----:B------:R-:W-:Y:S02]  /*6e20*/  LEA.HI.X.SX32 R5, R5, R2, 0x1, P6 ;  /* 0x0000000205057211 */ /* 0x000fe400030f0eff */
[----:B------:R-:W-:Y:S02]  /*6e30*/  ISETP.LT.AND P2, PT, R6, UR11, !P0 ;  /* 0x0000000b06007c0c */ /* 0x000fe4000c741270 */
[----:B0-----:R-:W-:Y:S01]  /*6e40*/  PRMT R27, R17, 0x7773, RZ ;  /* 0x00007773111b7816 */ /* 0x001fe200000000ff */
[----:B------:R-:W-:Y:S01]  /*6e50*/  IMAD R17, R0, 0x2, R25 ;  /* 0x0000000200117824 */ /* 0x000fe200078e0219 */
[----:B------:R-:W-:-:S02]  /*6e60*/  IADD3 R6, P6, PT, R25, R12, RZ ;  /* 0x0000000c19067210 */ /* 0x000fc40007fde0ff */
[----:B------:R-:W-:Y:S01]  /*6e70*/  LOP3.LUT R16, R3, 0x36, RZ, 0xfc, !PT ;  /* 0x0000003603107812 */ /* 0x000fe200078efcff */
[----:B------:R0:W-:Y:S01]  /*6e80*/  @P5 STG.E.U8 desc[UR16][R4.64], R27 ;  /* 0x0000001b04005986 */ /* 0x0001e2000c101110 */
[----:B------:R-:W-:Y:S01]  /*6e90*/  LEA.HI.X.SX32 R7, R25, R2, 0x1, P6 ;  /* 0x0000000219077211 */ /* 0x000fe200030f0eff */
[----:B------:R-:W-:Y:S01]  /*6ea0*/  IMAD R21, R0, 0x2, R17 ;  /* 0x0000000200157824 */ /* 0x000fe200078e0211 */
[----:B------:R-:W-:Y:S02]  /*6eb0*/  PRMT R25, R18, 0x7770, RZ ;  /* 0x0000777012197816 */ /* 0x000fe400000000ff */
[----:B-1----:R-:W-:Y:S02]  /*6ec0*/  IADD3 R14, P6, PT, R17, R12, RZ ;  /* 0x0000000c110e7210 */ /* 0x002fe40007fde0ff */
[----:B------:R-:W-:Y:S01]  /*6ed0*/  ISETP.LT.AND P5, PT, R16, UR11, !P0 ;  /* 0x0000000b10007c0c */ /* 0x000fe2000c7a1270 */
[----:B------:R1:W-:Y:S01]  /*6ee0*/  @P3 STG.E.U8 desc[UR16][R6.64], R25 ;  /* 0x0000001906003986 */ /* 0x0003e2000c101110 */
[----:B------:R-:W-:-:S02]  /*6ef0*/  LOP3.LUT R16, R3, 0x38, RZ, 0xfc, !PT ;  /* 0x0000003803107812 */ /* 0x000fc400078efcff */
[----:B------:R-:W-:Y:S01]  /*6f00*/  LEA.HI.X.SX32 R15, R17, R2, 0x1, P6 ;  /* 0x00000002110f7211 */ /* 0x000fe200030f0eff */
[----:B0-----:R-:W-:Y:S01]  /*6f10*/  IMAD R5, R0, 0x2, R21 ;  /* 0x0000000200057824 */ /* 0x001fe200078e0215 */
[----:B------:R-:W-:Y:S02]  /*6f20*/  PRMT R23, R18, 0x7771, RZ ;  /* 0x0000777112177816 */ /* 0x000fe400000000ff */
[----:B------:R-:W-:Y:S02]  /*6f30*/  ISETP.LT.AND P3, PT, R16, UR11, !P0 ;  /* 0x0000000b10007c0c */ /* 0x000fe4000c761270 */
[----:B------:R-:W-:Y:S01]  /*6f40*/  LOP3.LUT R17, R3, 0x3a, RZ, 0xfc, !PT ;  /* 0x0000003a03117812 */ /* 0x000fe200078efcff */
[----:B------:R0:W-:Y:S01]  /*6f50*/  @P4 STG.E.U8 desc[UR16][R14.64], R23 ;  /* 0x000000170e004986 */ /* 0x0001e2000c101110 */
[----:B------:R-:W-:Y:S01]  /*6f60*/  IADD3 R16, P6, PT, R21, R12, RZ ;  /* 0x0000000c15107210 */ /* 0x000fe20007fde0ff */
[----:B-1----:R-:W-:Y:S01]  /*6f70*/  IMAD R7, R0, 0x2, R5 ;  /* 0x0000000200077824 */ /* 0x002fe200078e0205 */
[----:B------:R-:W-:-:S02]  /*6f80*/  ISETP.LT.AND P4, PT, R17, UR11, !P0 ;  /* 0x0000000b11007c0c */ /* 0x000fc4000c781270 */
[----:B------:R-:W-:Y:S01]  /*6f90*/  LEA.HI.X.SX32 R17, R21, R2, 0x1, P6 ;  /* 0x0000000215117211 */ /* 0x000fe200030f0eff */
[----:B------:R-:W-:Y:S01]  /*6fa0*/  IMAD R21, R0, 0x2, R7 ;  /* 0x0000000200157824 */ /* 0x000fe200078e0207 */
[----:B------:R-:W-:Y:S02]  /*6fb0*/  PRMT R25, R18, 0x7772, RZ ;  /* 0x0000777212197816 */ /* 0x000fe400000000ff */
[----:B------:R-:W-:Y:S02]  /*6fc0*/  LOP3.LUT R6, R3, 0x3c, RZ, 0xfc, !PT ;  /* 0x0000003c03067812 */ /* 0x000fe400078efcff */
[C---:B------:R-:W-:Y:S01]  /*6fd0*/  IADD3 R4, P6, PT, R5.reuse, R12, RZ ;  /* 0x0000000c05047210 */ /* 0x040fe20007fde0ff */
[----:B------:R1:W-:Y:S01]  /*6fe0*/  @P2 STG.E.U8 desc[UR16][R16.64], R25 ;  /* 0x0000001910002986 */ /* 0x0003e2000c101110 */
[----:B------:R-:W-:Y:S02]  /*6ff0*/  ISETP.LT.AND P2, PT, R6, UR11, !P0 ;  /* 0x0000000b06007c0c */ /* 0x000fe4000c741270 */
[----:B------:R-:W-:-:S02]  /*7000*/  LEA.HI.X.SX32 R5, R5, R2, 0x1, P6 ;  /* 0x0000000205057211 */ /* 0x000fc400030f0eff */
[----:B------:R-:W-:Y:S02]  /*7010*/  IADD3 R6, P6, PT, R7, R12, RZ ;  /* 0x0000000c07067210 */ /* 0x000fe40007fde0ff */
[----:B0-----:R-:W-:Y:S02]  /*7020*/  PRMT R23, R18, 0x7773, RZ ;  /* 0x0000777312177816 */ /* 0x001fe400000000ff */
[----:B------:R-:W-:Y:S02]  /*7030*/  LOP3.LUT R15, R3, 0x40, RZ, 0xfc, !PT ;  /* 0x00000040030f7812 */ /* 0x000fe400078efcff */
[----:B------:R-:W-:Y:S01]  /*7040*/  LEA.HI.X.SX32 R7, R7, R2, 0x1, P6 ;  /* 0x0000000207077211 */ /* 0x000fe200030f0eff */
[----:B------:R0:W-:Y:S01]  /*7050*/  @P5 STG.E.U8 desc[UR16][R4.64], R23 ;  /* 0x0000001704005986 */ /* 0x0001e2000c101110 */
[----:B------:R-:W-:Y:S01]  /*7060*/  IADD3 R14, P6, PT, R21, R12, RZ ;  /* 0x0000000c150e7210 */ /* 0x000fe20007fde0ff */
[----:B-1----:R-:W-:Y:S01]  /*7070*/  VIADD R17, R73, 0x3e ;  /* 0x0000003e49117836 */ /* 0x002fe20000000000 */
[----:B------:R-:W-:-:S02]  /*7080*/  PRMT R27, R19, 0x7770, RZ ;  /* 0x00007770131b7816 */ /* 0x000fc400000000ff */
[----:B------:R-:W-:Y:S02]  /*7090*/  ISETP.LT.AND P5, PT, R15, UR11, !P0 ;  /* 0x0000000b0f007c0c */ /* 0x000fe4000c7a1270 */
[----:B------:R-:W-:Y:S01]  /*70a0*/  LEA.HI.X.SX32 R15, R21, R2, 0x1, P6 ;  /* 0x00000002150f7211 */ /* 0x000fe200030f0eff */
[----:B------:R-:W-:Y:S01]  /*70b0*/  IMAD R21, R0, 0x2, R21 ;  /* 0x0000000200157824 */ /* 0x000fe200078e0215 */
[----:B------:R-:W-:Y:S01]  /*70c0*/  PRMT R25, R19, 0x7771, RZ ;  /* 0x0000777113197816 */ /* 0x000fe200000000ff */
[----:B------:R1:W-:Y:S01]  /*70d0*/  @P3 STG.E.U8 desc[UR16][R6.64], R27 ;  /* 0x0000001b06003986 */ /* 0x0003e2000c101110 */
[C---:B------:R-:W-:Y:S01]  /*70e0*/  ISETP.LT.AND P3, PT, R17.reuse, UR11, !P0 ;  /* 0x0000000b11007c0c */ /* 0x040fe2000c761270 */
[----:B0-----:R-:W-:Y:S01]  /*70f0*/  IMAD R5, R17, R0, RZ ;  /* 0x0000000011057224 */ /* 0x001fe200078e02ff */
[----:B------:R-:W-:Y:S01]  /*7100*/  LOP3.LUT R4, R3, 0x42, RZ, 0xfc, !PT ;  /* 0x0000004203047812 */ /* 0x000fe200078efcff */
[----:B------:R0:W-:Y:S01]  /*7110*/  @P4 STG.E.U8 desc[UR16][R14.64], R25 ;  /* 0x000000190e004986 */ /* 0x0001e2000c101110 */
[----:B------:R-:W-:-:S02]  /*7120*/  IADD3 R16, P4, PT, R21, R12, RZ ;  /* 0x0000000c15107210 */ /* 0x000fc40007f9e0ff */
[----:B------:R-:W-:Y:S02]  /*7130*/  PRMT R23, R19, 0x7772, RZ ;  /* 0x0000777213177816 */ /* 0x000fe400000000ff */
[----:B------:R-:W-:Y:S01]  /*7140*/  LEA.HI.X.SX32 R17, R21, R2, 0x1, P4 ;  /* 0x0000000215117211 */ /* 0x000fe200020f0eff */
[----:B------:R-:W-:Y:S01]  /*7150*/  IMAD R21, R0, 0x4, R21 ;  /* 0x0000000400157824 */ /* 0x000fe200078e0215 */
[----:B------:R-:W-:Y:S02]  /*7160*/  ISETP.LT.AND P4, PT, R4, UR11, !P0 ;  /* 0x0000000b04007c0c */ /* 0x000fe4000c781270 */
[----:B-1----:R-:W-:Y:S01]  /*7170*/  LOP3.LUT R6, R3, 0x44, RZ, 0xfc, !PT ;  /* 0x0000004403067812 */ /* 0x002fe200078efcff */
[----:B------:R1:W-:Y:S01]  /*7180*/  @P2 STG.E.U8 desc[UR16][R16.64], R23 ;  /* 0x0000001710002986 */ /* 0x0003e2000c101110 */
[----:B------:R-:W-:Y:S01]  /*7190*/  IADD3 R4, P6, PT, R5, R12, RZ ;  /* 0x0000000c05047210 */ /* 0x000fe20007fde0ff */
[----:B0-----:R-:W-:Y:S01]  /*71a0*/  IMAD R15, R0, 0x2, R21 ;  /* 0x00000002000f7824 */ /* 0x001fe200078e0215 */
[----:B------:R-:W-:-:S02]  /*71b0*/  ISETP.LT.AND P2, PT, R6, UR11, !P0 ;  /* 0x0000000b06007c0c */ /* 0x000fc4000c741270 */
[----:B------:R-:W-:Y:S02]  /*71c0*/  LEA.HI.X.SX32 R5, R5, R2, 0x1, P6 ;  /* 0x0000000205057211 */ /* 0x000fe400030f0eff */
[----:B------:R-:W-:Y:S02]  /*71d0*/  PRMT R25, R19, 0x7773, RZ ;  /* 0x0000777313197816 */ /* 0x000fe400000000ff */
[----:B------:R-:W-:Y:S02]  /*71e0*/  IADD3 R6, P6, PT, R21, R12, RZ ;  /* 0x0000000c15067210 */ /* 0x000fe40007fde0ff */
[----:B------:R-:W-:Y:S01]  /*71f0*/  LOP3.LUT R14, R3, 0x46, RZ, 0xfc, !PT ;  /* 0x00000046030e7812 */ /* 0x000fe200078efcff */
[----:B------:R0:W-:Y:S01]  /*7200*/  @P3 STG.E.U8 desc[UR16][R4.64], R25 ;  /* 0x0000001904003986 */ /* 0x0001e2000c101110 */
[----:B------:R-:W-:Y:S01]  /*7210*/  LEA.HI.X.SX32 R7, R21, R2, 0x1, P6 ;  /* 0x0000000215077211 */ /* 0x000fe200030f0eff */
[----:B-1----:R-:W-:Y:S01]  /*7220*/  IMAD R17, R0, 0x2, R15 ;  /* 0x0000000200117824 */ /* 0x002fe200078e020f */
[----:B------:R-:W-:-:S02]  /*7230*/  PRMT R19, R8, 0x7770, RZ ;  /* 0x0000777008137816 */ /* 0x000fc400000000ff */
[----:B------:R-:W-:Y:S02]  /*7240*/  ISETP.LT.AND P3, PT, R14, UR11, !P0 ;  /* 0x0000000b0e007c0c */ /* 0x000fe4000c761270 */
[----:B------:R-:W-:Y:S01]  /*7250*/  IADD3 R14, P6, PT, R15, R12, RZ ;  /* 0x0000000c0f0e7210 */ /* 0x000fe20007fde0ff */
[----:B------:R1:W-:Y:S01]  /*7260*/  @P5 STG.E.U8 desc[UR16][R6.64], R19 ;  /* 0x0000001306005986 */ /* 0x0003e2000c101110 */
[----:B------:R-:W-:Y:S02]  /*7270*/  LOP3.LUT R16, R3, 0x48, RZ, 0xfc, !PT ;  /* 0x0000004803107812 */ /* 0x000fe400078efcff */
[----:B------:R-:W-:Y:S01]  /*7280*/  LEA.HI.X.SX32 R15, R15, R2, 0x1, P6 ;  /* 0x000000020f0f7211 */ /* 0x000fe200030f0eff */
[----:B0-----:R-:W-:Y:S01]  /*7290*/  IMAD R5, R0, 0x2, R17 ;  /* 0x0000000200057824 */ /* 0x001fe200078e0211 */
[----:B------:R-:W-:Y:S02]  /*72a0*/  ISETP.LT.AND P5, PT, R16, UR11, !P0 ;  /* 0x0000000b10007c0c */ /* 0x000fe4000c7a1270 */
[----:B------:R-:W-:-:S02]  /*72b0*/  IADD3 R16, P6, PT, R17, R12, RZ ;  /* 0x0000000c11107210 */ /* 0x000fc40007fde0ff */
[----:B------:R-:W-:Y:S02]  /*72c0*/  PRMT R23, R8, 0x7771, RZ ;  /* 0x0000777108177816 */ /* 0x000fe400000000ff */
[----:B------:R-:W-:Y:S01]  /*72d0*/  LEA.HI.X.SX32 R17, R17, R2, 0x1, P6 ;  /* 0x0000000211117211 */ /* 0x000fe200030f0eff */
[----:B-1----:R-:W-:Y:S01]  /*72e0*/  IMAD R19, R0, 0x2, R5 ;  /* 0x0000000200137824 */ /* 0x002fe200078e0205 */
[----:B------:R-:W-:Y:S01]  /*72f0*/  PRMT R21, R8, 0x7772, RZ ;  /* 0x0000777208157816 */ /* 0x000fe200000000ff */
[----:B------:R-:W-:Y:S01]  /*7300*/  @P4 STG.E.U8 desc[UR16][R14.64], R23 ;  /* 0x000000170e004986 */ /* 0x000fe2000c101110 */
[----:B------:R-:W-:Y:S02]  /*7310*/  LOP3.LUT R6, R3, 0x4c, RZ, 0xfc, !PT ;  /* 0x0000004c03067812 */ /* 0x000fe400078efcff */
[----:B------:R-:W-:Y:S01]  /*7320*/  IADD3 R4, P6, PT, R5, R12, RZ ;  /* 0x0000000c05047210 */ /* 0x000fe20007fde0ff */
[----:B------:R0:W-:Y:S01]  /*7330*/  @P2 STG.E.U8 desc[UR16][R16.64], R21 ;  /* 0x0000001510002986 */ /* 0x0001e2000c101110 */
[----:B------:R-:W-:-:S02]  /*7340*/  ISETP.LT.AND P2, PT, R6, UR11, !P0 ;  /* 0x0000000b06007c0c */ /* 0x000fc4000c741270 */
[----:B------:R-:W-:Y:S02]  /*7350*/  LEA.HI.X.SX32 R5, R5, R2, 0x1, P6 ;  /* 0x0000000205057211 */ /* 0x000fe400030f0eff */
[----:B------:R-:W-:Y:S02]  /*7360*/  IADD3 R6, P6, PT, R19, R12, RZ ;  /* 0x0000000c13067210 */ /* 0x000fe40007fde0ff */
[----:B------:R-:W-:Y:S02]  /*7370*/  LOP3.LUT R18, R3, 0x4a, RZ, 0xfc, !PT ;  /* 0x0000004a03127812 */ /* 0x000fe400078efcff */
[----:B------:R-:W-:Y:S01]  /*7380*/  LEA.HI.X.SX32 R7, R19, R2, 0x1, P6 ;  /* 0x0000000213077211 */ /* 0x000fe200030f0eff */
[----:B------:R-:W-:Y:S01]  /*7390*/  IMAD R19, R0, 0x2, R19 ;  /* 0x0000000200137824 */ /* 0x000fe200078e0213 */
[----:B------:R-:W-:Y:S01]  /*73a0*/  PRMT R25, R8, 0x7773, RZ ;  /* 0x0000777308197816 */ /* 0x000fe200000000ff */
[----:B0-----:R-:W-:Y:S01]  /*73b0*/  VIADD R17, R73, 0x4e ;  /* 0x0000004e49117836 */ /* 0x001fe20000000000 */
[----:B------:R-:W-:Y:S01]  /*73c0*/  PRMT R23, R9, 0x7770, RZ ;  /* 0x0000777009177816 */ /* 0x000fe200000000ff */
[----:B------:R-:W-:Y:S01]  /*73d0*/  IMAD R21, R0, 0x2, R19 ;  /* 0x0000000200157824 */ /* 0x000fe200078e0213 */
[----:B------:R-:W-:Y:S01]  /*73e0*/  IADD3 R14, P6, PT, R19, R12, RZ ;  /* 0x0000000c130e7210 */ /* 0x000fe20007fde0ff */
[----:B------:R0:W-:Y:S01]  /*73f0*/  @P3 STG.E.U8 desc[UR16][R4.64], R25 ;  /* 0x0000001904003986 */ /* 0x0001e2000c101110 */
[----:B------:R-:W-:-:S02]  /*7400*/  ISETP.LT.AND P4, PT, R18, UR11, !P0 ;  /* 0x0000000b12007c0c */ /* 0x000fc4000c781270 */
[----:B------:R-:W-:Y:S01]  /*7410*/  LEA.HI.X.SX32 R15, R19, R2, 0x1, P6 ;  /* 0x00000002130f7211 */ /* 0x000fe200030f0eff */
[----:B------:R1:W-:Y:S01]  /*7420*/  @P5 STG.E.U8 desc[UR16][R6.64], R23 ;  /* 0x0000001706005986 */ /* 0x0003e2000c101110 */
[----:B------:R-:W-:Y:S02]  /*7430*/  IADD3 R16, P6, PT, R21, R12, RZ ;  /* 0x0000000c15107210 */ /* 0x000fe40007fde0ff */
[----:B------:R-:W-:Y:S02]  /*7440*/  ISETP.LT.AND P5, PT, R17, UR11, !P0 ;  /* 0x0000000b11007c0c */ /* 0x000fe4000c7a1270 */
[----:B------:R-:W-:Y:S02]  /*7450*/  LOP3.LUT R8, R3, 0x50, RZ, 0xfc, !PT ;  /* 0x0000005003087812 */ /* 0x000fe400078efcff */
[----:B------:R-:W-:Y:S01]  /*7460*/  PRMT R19, R9, 0x7772, RZ ;  /* 0x0000777209137816 */ /* 0x000fe200000000ff */
[----:B0-----:R-:W-:Y:S01]  /*7470*/  IMAD R5, R17, R0, RZ ;  /* 0x0000000011057224 */ /* 0x001fe200078e02ff */
[----:B------:R-:W-:-:S02]  /*7480*/  PRMT R25, R9, 0x7771, RZ ;  /* 0x0000777109197816 */ /* 0x000fc400000000ff */
[----:B------:R-:W-:Y:S01]  /*7490*/  LEA.HI.X.SX32 R17, R21, R2, 0x1, P6 ;  /* 0x0000000215117211 */ /* 0x000fe200030f0eff */
[----:B------:R-:W-:Y:S01]  /*74a0*/  IMAD R21, R0, 0x4, R21 ;  /* 0x0000000400157824 */ /* 0x000fe200078e0215 */
[----:B------:R-:W-:Y:S01]  /*74b0*/  IADD3 R4, P6, PT, R5, R12, RZ ;  /* 0x0000000c05047210 */ /* 0x000fe20007fde0ff */
[----:B------:R-:W-:Y:S01]  /*74c0*/  @P4 STG.E.U8 desc[UR16][R14.64], R25 ;  /* 0x000000190e004986 */ /* 0x000fe2000c101110 */
[C---:B-1----:R-:W-:Y:S02]  /*74d0*/  LOP3.LUT R6, R3.reuse, 0x54, RZ, 0xfc, !PT ;  /* 0x0000005403067812 */ /* 0x042fe400078efcff */
[----:B------:R-:W-:Y:S01]  /*74e0*/  ISETP.LT.AND P3, PT, R8, UR11, !P0 ;  /* 0x0000000b08007c0c */ /* 0x000fe2000c761270 */
[----:B------:R0:W-:Y:S01]  /*74f0*/  @P2 STG.E.U8 desc[UR16][R16.64], R19 ;  /* 0x0000001310002986 */ /* 0x0001e2000c101110 */
[----:B------:R-:W-:Y:S02]  /*7500*/  LOP3.LUT R8, R3, 0x52, RZ, 0xfc, !PT ;  /* 0x0000005203087812 */ /* 0x000fe400078efcff */
[----:B------:R-:W-:-:S02]  /*7510*/  LEA.HI.X.SX32 R5, R5, R2, 0x1, P6 ;  /* 0x0000000205057211 */ /* 0x000fc400030f0eff */
[----:B------:R-:W-:Y:S01]  /*7520*/  PRMT R23, R9, 0x7773, RZ ;  /* 0x0000777309177816 */ /* 0x000fe200000000ff */
[----:B------:R-:W-:Y:S01]  /*7530*/  IMAD R9, R0, 0x2, R21 ;  /* 0x0000000200097824 */ /* 0x000fe200078e0215 */
[----:B------:R-:W-:Y:S02]  /*7540*/  ISETP.LT.AND P2, PT, R6, UR11, !P0 ;  /* 0x0000000b06007c0c */ /* 0x000fe4000c741270 */
[----:B------:R-:W-:Y:S01]  /*7550*/  LOP3.LUT R7, R3, 0x56, RZ, 0xfc, !PT ;  /* 0x0000005603077812 */ /* 0x000fe200078efcff */
[----:B------:R1:W-:Y:S01]  /*7560*/  @P5 STG.E.U8 desc[UR16][R4.64], R23 ;  /* 0x0000001704005986 */ /* 0x0003e2000c101110 */
[----:B------:R-:W-:Y:S01]  /*7570*/  IADD3 R6, P6, PT, R21, R12, RZ ;  /* 0x0000000c15067210 */ /* 0x000fe20007fde0ff */
[----:B0-----:R-:W-:Y:S01]  /*7580*/  IMAD R17, R0, 0x2, R9 ;  /* 0x0000000200117824 */ /* 0x001fe200078e0209 */
[----:B------:R-:W-:Y:S02]  /*7590*/  ISETP.LT.AND P4, PT, R8, UR11, !P0 ;  /* 0x0000000b08007c0c */ /* 0x000fe4000c781270 */
[----:B------:R-:W-:-:S02]  /*75a0*/  ISETP.LT.AND P5, PT, R7, UR11, !P0 ;  /* 0x0000000b07007c0c */ /* 0x000fc4000c7a1270 */
[----:B------:R-:W-:Y:S02]  /*75b0*/  LEA.HI.X.SX32 R7, R21, R2, 0x1, P6 ;  /* 0x0000000215077211 */ /* 0x000fe400030f0eff */
[C---:B------:R-:W-:Y:S02]  /*75c0*/  PRMT R19, R10.reuse, 0x7770, RZ ;  /* 0x000077700a137816 */ /* 0x040fe400000000ff */
[----:B------:R-:W-:Y:S02]  /*75d0*/  IADD3 R8, P6, PT, R9, R12, RZ ;  /* 0x0000000c09087210 */ /* 0x000fe40007fde0ff */
[----:B------:R-:W-:Y:S01]  /*75e0*/  LOP3.LUT R14, R3, 0x58, RZ, 0xfc, !PT ;  /* 0x00000058030e7812 */ /* 0x000fe200078efcff */
[----:B------:R0:W-:Y:S01]  /*75f0*/  @P3 STG.E.U8 desc[UR16][R6.64], R19 ;  /* 0x0000001306003986 */ /* 0x0001e2000c101110 */
[----:B------:R-:W-:Y:S02]  /*7600*/  LEA.HI.X.SX32 R9, R9, R2, 0x1, P6 ;  /* 0x0000000209097211 */ /* 0x000fe400030f0eff */
[----:B------:R-:W-:-:S02]  /*7610*/  PRMT R21, R10, 0x7771, RZ ;  /* 0x000077710a157816 */ /* 0x000fc400000000ff */
[----:B-1----:R-:W-:Y:S02]  /*7620*/  LOP3.LUT R4, R3, 0x5a, RZ, 0xfc, !PT ;  /* 0x0000005a03047812 */ /* 0x002fe400078efcff */
[----:B------:R-:W-:Y:S01]  /*7630*/  ISETP.LT.AND P3, PT, R14, UR11, !P0 ;  /* 0x0000000b0e007c0c */ /* 0x000fe2000c761270 */
[----:B------:R1:W-:Y:S01]  /*7640*/  @P4 STG.E.U8 desc[UR16][R8.64], R21 ;  /* 0x0000001508004986 */ /* 0x0003e2000c101110 */
[C---:B------:R-:W-:Y:S02]  /*7650*/  IADD3 R14, P6, PT, R17.reuse, R12, RZ ;  /* 0x0000000c110e7210 */ /* 0x040fe40007fde0ff */
[----:B------:R-:W-:Y:S02]  /*7660*/  ISETP.LT.AND P4, PT, R4, UR11, !P0 ;  /* 0x0000000b04007c0c */ /* 0x000fe4000c781270 */
[----:B------:R-:W-:Y:S01]  /*7670*/  LEA.HI.X.SX32 R15, R17, R2, 0x1, P6 ;  /* 0x00000002110f7211 */ /* 0x000fe200030f0eff */
[----:B------:R2:W3:Y:S01]  /*7680*/  LDS.128 R4, [R13+0x800] ;  /* 0x000800000d047984 */ /* 0x0004e20000000c00 */
[----:B------:R-:W-:Y:S01]  /*7690*/  IMAD R17, R0, 0x2, R17 ;  /* 0x0000000200117824 */ /* 0x000fe200078e0211 */
[----:B------:R-:W-:-:S02]  /*76a0*/  PRMT R25, R10, 0x7772, RZ ;  /* 0x000077720a197816 */ /* 0x000fc400000000ff */
[----:B------:R-:W-:Y:S01]  /*76b0*/  LOP3.LUT R18, R3, 0x5c, RZ, 0xfc, !PT ;  /* 0x0000005c03127812 */ /* 0x000fe200078efcff */
[----:B0-----:R-:W-:Y:S01]  /*76c0*/  IMAD R19, R0, 0x2, R17 ;  /* 0x0000000200137824 */ /* 0x001fe200078e0211 */
[----:B------:R-:W-:Y:S01]  /*76d0*/  PRMT R23, R10, 0x7773, RZ ;  /* 0x000077730a177816 */ /* 0x000fe200000000ff */
[----:B------:R0:W-:Y:S01]  /*76e0*/  @P2 STG.E.U8 desc[UR16][R14.64], R25 ;  /* 0x000000190e002986 */ /* 0x0001e2000c101110 */
[-C--:B------:R-:W-:Y:S01]  /*76f0*/  IADD3 R16, P2, PT, R17, R12.reuse, RZ ;  /* 0x0000000c11107210 */ /* 0x080fe20007f5e0ff */
[----:B-1----:R-:W-:Y:S01]  /*7700*/  IMAD R21, R0, 0x2, R19 ;  /* 0x0000000200157824 */ /* 0x002fe200078e0213 */
[----:B------:R-:W-:Y:S01]  /*7710*/  IADD3 R8, P6, PT, R19, R12, RZ ;  /* 0x0000000c13087210 */ /* 0x000fe20007fde0ff */
[----:B--2---:R-:W-:Y:S01]  /*7720*/  VIADD R13, R73, 0x5e ;  /* 0x0000005e490d7836 */ /* 0x004fe20000000000 */
[-C--:B------:R-:W-:Y:S02]  /*7730*/  LEA.HI.X.SX32 R17, R17, R2.reuse, 0x1, P2 ;  /* 0x0000000211117211 */ /* 0x080fe400010f0eff */
[----:B------:R-:W-:-:S02]  /*7740*/  LEA.HI.X.SX32 R9, R19, R2, 0x1, P6 ;  /* 0x0000000213097211 */ /* 0x000fc400030f0eff */
[----:B------:R-:W-:Y:S01]  /*7750*/  PRMT R19, R11, 0x7771, RZ ;  /* 0x000077710b137816 */ /* 0x000fe200000000ff */
[----:B------:R1:W-:Y:S01]  /*7760*/  @P5 STG.E.U8 desc[UR16][R16.64], R23 ;  /* 0x0000001710005986 */ /* 0x0003e2000c101110 */
[----:B------:R-:W-:Y:S02]  /*7770*/  ISETP.LT.AND P2, PT, R18, UR11, !P0 ;  /* 0x0000000b12007c0c */ /* 0x000fe4000c741270 */
[----:B0-----:R-:W-:Y:S02]  /*7780*/  IADD3 R14, P6, PT, R21, R12, RZ ;  /* 0x0000000c150e7210 */ /* 0x001fe40007fde0ff */
[----:B------:R-:W-:Y:S02]  /*7790*/  PRMT R25, R11, 0x7770, RZ ;  /* 0x000077700b197816 */ /* 0x000fe400000000ff */
[----:B------:R-:W-:Y:S01]  /*77a0*/  LEA.HI.X.SX32 R15, R21, R2, 0x1, P6 ;  /* 0x00000002150f7211 */ /* 0x000fe200030f0eff */
[----:B------:R-:W-:Y:S01]  /*77b0*/  IMAD R21, R0, 0x2, R21 ;  /* 0x0000000200157824 */ /* 0x000fe200078e0215 */
[----:B------:R-:W-:Y:S01]  /*77c0*/  LOP3.LUT R10, R3, 0x60, RZ, 0xfc, !PT ;  /* 0x00000060030a7812 */ /* 0x000fe200078efcff */
[----:B------:R0:W-:Y:S01]  /*77d0*/  @P3 STG.E.U8 desc[UR16][R8.64], R25 ;  /* 0x0000001908003986 */ /* 0x0001e2000c101110 */
[----:B-1----:R-:W-:-:S03]  /*77e0*/  PRMT R23, R11, 0x7772, RZ ;  /* 0x000077720b177816 */ /* 0x002fc600000000ff */
[----:B------:R1:W-:Y:S01]  /*77f0*/  @P4 STG.E.U8 desc[UR16][R14.64], R19 ;  /* 0x000000130e004986 */ /* 0x0003e2000c101110 */
[----:B------:R-:W-:Y:S02]  /*7800*/  ISETP.LT.AND P5, PT, R10, UR11, !P0 ;  /* 0x0000000b0a007c0c */ /* 0x000fe4000c7a1270 */
[----:B------:R-:W-:Y:S02]  /*7810*/  IADD3 R16, P3, PT, R21, R12, RZ ;  /* 0x0000000c15107210 */ /* 0x000fe40007f7e0ff */
[C---:B------:R-:W-:Y:S01]  /*7820*/  ISETP.LT.AND P4, PT, R13.reuse, UR11, !P0 ;  /* 0x0000000b0d007c0c */ /* 0x040fe2000c781270 */
[----:B------:R-:W-:Y:S01]  /*7830*/  IMAD R13, R13, R0, RZ ;  /* 0x000000000d0d7224 */ /* 0x000fe200078e02ff */
[----:B------:R-:W-:Y:S02]  /*7840*/  LOP3.LUT R10, R3, 0x62, RZ, 0xfc, !PT ;  /* 0x00000062030a7812 */ /* 0x000fe400078efcff */
[----:B------:R-:W-:Y:S01]  /*7850*/  LEA.HI.X.SX32 R17, R21, R2, 0x1, P3 ;  /* 0x0000000215117211 */ /* 0x000fe200018f0eff */
[----:B------:R-:W-:Y:S01]  /*7860*/  IMAD R21, R0, 0x4, R21 ;  /* 0x0000000400157824 */ /* 0x000fe200078e0215 */
[----:B------:R-:W-:-:S02]  /*7870*/  ISETP.LT.AND P3, PT, R10, UR11, !P0 ;  /* 0x0000000b0a007c0c */ /* 0x000fc4000c761270 */
[----:B------:R-:W-:Y:S01]  /*7880*/  LOP3.LUT R10, R3, 0x64, RZ, 0xfc, !PT ;  /* 0x00000064030a7812 */ /* 0x000fe200078efcff */
[----:B------:R2:W-:Y:S01]  /*7890*/  @P2 STG.E.U8 desc[UR16][R16.64], R23 ;  /* 0x0000001710002986 */ /* 0x0005e2000c101110 */
[C---:B0-----:R-:W-:Y:S02]  /*78a0*/  IADD3 R8, P6, PT, R13.reuse, R12, RZ ;  /* 0x0000000c0d087210 */ /* 0x041fe40007fde0ff */
[----:B------:R-:W-:Y:S02]  /*78b0*/  ISETP.LT.AND P2, PT, R10, UR11, !P0 ;  /* 0x0000000b0a007c0c */ /* 0x000fe4000c741270 */
[----:B------:R-:W-:Y:S01]  /*78c0*/  LEA.HI.X.SX32 R9, R13, R2, 0x1, P6 ;  /* 0x000000020d097211 */ /* 0x000fe200030f0eff */
[----:B------:R-:W-:Y:S01]  /*78d0*/  IMAD R13, R0, 0x2, R21 ;  /* 0x00000002000d7824 */ /* 0x000fe200078e0215 */
[----:B-1----:R-:W-:Y:S02]  /*78e0*/  PRMT R19, R11, 0x7773, RZ ;  /* 0x000077730b137816 */ /* 0x002fe400000000ff */
[----:B------:R-:W-:-:S02]  /*78f0*/  IADD3 R10, P6, PT, R21, R12, RZ ;  /* 0x0000000c150a7210 */ /* 0x000fc40007fde0ff */
[----:B------:R-:W-:Y:S01]  /*7900*/  LOP3.LUT R14, R3, 0x66, RZ, 0xfc, !PT ;  /* 0x00000066030e7812 */ /* 0x000fe200078efcff */
[----:B------:R0:W-:Y:S01]  /*7910*/  @P4 STG.E.U8 desc[UR16][R8.64], R19 ;  /* 0x0000001308004986 */ /* 0x0001e2000c101110 */
[----:B------:R-:W-:Y:S01]  /*7920*/  LEA.HI.X.SX32 R11, R21, R2, 0x1, P6 ;  /* 0x00000002150b7211 */ /* 0x000fe200030f0eff */
[----:B--2---:R-:W-:Y:S01]  /*7930*/  IMAD R17, R0, 0x2, R13 ;  /* 0x0000000200117824 */ /* 0x004fe200078e020d */
[----:B---3--:R-:W-:Y:S02]  /*7940*/  PRMT R25, R4, 0x7770, RZ ;  /* 0x0000777004197816 */ /* 0x008fe400000000ff */
[----:B------:R-:W-:Y:S02]  /*7950*/  ISETP.LT.AND P4, PT, R14, UR11, !P0 ;  /* 0x0000000b0e007c0c */ /* 0x000fe4000c781270 */
[----:B------:R-:W-:Y:S01]  /*7960*/  IADD3 R14, P6, PT, R13, R12, RZ ;  /* 0x0000000c0d0e7210 */ /* 0x000fe20007fde0ff */
[----:B------:R1:W-:Y:S01]  /*7970*/  @P5 STG.E.U8 desc[UR16][R10.64], R25 ;  /* 0x000000190a005986 */ /* 0x0003e2000c101110 */
[----:B------:R-:W-:-:S02]  /*7980*/  LOP3.LUT R16, R3, 0x68, RZ, 0xfc, !PT ;  /* 0x0000006803107812 */ /* 0x000fc400078efcff */
[----:B------:R-:W-:Y:S01]  /*7990*/  LEA.HI.X.SX32 R15, R13, R2, 0x1, P6 ;  /* 0x000000020d0f7211 */ /* 0x000fe200030f0eff */
[----:B0-----:R-:W-:Y:S01]  /*79a0*/  IMAD R9, R0, 0x2, R17 ;  /* 0x0000000200097824 */ /* 0x001fe200078e0211 */
[----:B------:R-:W-:Y:S02]  /*79b0*/  PRMT R21, R4, 0x7771, RZ ;  /* 0x0000777104157816 */ /* 0x000fe400000000ff */
[----:B------:R-:W-:Y:S02]  /*79c0*/  ISETP.LT.AND P5, PT, R16, UR11, !P0 ;  /* 0x0000000b10007c0c */ /* 0x000fe4000c7a1270 */
[----:B------:R-:W-:Y:S01]  /*79d0*/  IADD3 R16, P6, PT, R17, R12, RZ ;  /* 0x0000000c11107210 */ /* 0x000fe20007fde0ff */
[----:B------:R0:W-:Y:S01]  /*79e0*/  @P3 STG.E.U8 desc[UR16][R14.64], R21 ;  /* 0x000000150e003986 */ /* 0x0001e2000c101110 */
[----:B------:R-:W-:Y:S01]  /*79f0*/  LOP3.LUT R13, R3, 0x6a, RZ, 0xfc, !PT ;  /* 0x0000006a030d7812 */ /* 0x000fe200078efcff */
[----:B-1----:R-:W-:Y:S01]  /*7a00*/  VIADD R25, R73, 0x6e ;  /* 0x0000006e49197836 */ /* 0x002fe20000000000 */
[----:B------:R-:W-:Y:S01]  /*7a10*/  LEA.HI.X.SX32 R17, R17, R2, 0x1, P6 ;  /* 0x0000000211117211 */ /* 0x000fe200030f0eff */
[----:B------:R-:W-:Y:S01]  /*7a20*/  VIADD R73, R73, 0x7e ;  /* 0x0000007e49497836 */ /* 0x000fe20000000000 */
[----:B------:R-:W-:-:S02]  /*7a30*/  PRMT R23, R4, 0x7772, RZ ;  /* 0x0000777204177816 */ /* 0x000fc400000000ff */
[----:B------:R-:W-:Y:S01]  /*7a40*/  ISETP.LT.AND P3, PT, R13, UR11, !P0 ;  /* 0x0000000b0d007c0c */ /* 0x000fe2000c761270 */
[----:B------:R-:W-:Y:S01]  /*7a50*/  IMAD R13, R0, 0x2, R9 ;  /* 0x00000002000d7824 */ /* 0x000fe200078e0209 */
[----:B------:R-:W-:Y:S01]  /*7a60*/  LOP3.LUT R10, R3, 0x6c, RZ, 0xfc, !PT ;  /* 0x0000006c030a7812 */ /* 0x000fe200078efcff */
[----:B------:R1:W-:Y:S01]  /*7a70*/  @P2 STG.E.U8 desc[UR16][R16.64], R23 ;  /* 0x0000001710002986 */ /* 0x0003e2000c101110 */
[C---:B------:R-:W-:Y:S02]  /*7a80*/  IADD3 R8, P6, PT, R9.reuse, R12, RZ ;  /* 0x0000000c09087210 */ /* 0x040fe40007fde0ff */
[----:B------:R-:W-:Y:S02]  /*7a90*/  ISETP.LT.AND P2, PT, R10, UR11, !P0 ;  /* 0x0000000b0a007c0c */ /* 0x000fe4000c741270 */
[----:B------:R-:W-:Y:S02]  /*7aa0*/  LEA.HI.X.SX32 R9, R9, R2, 0x1, P6 ;  /* 0x0000000209097211 */ /* 0x000fe400030f0eff */
[----:B------:R-:W-:-:S02]  /*7ab0*/  IADD3 R10, P6, PT, R13, R12, RZ ;  /* 0x0000000c0d0a7210 */ /* 0x000fc40007fde0ff */
[----:B0-----:R-:W-:Y:S02]  /*7ac0*/  PRMT R21, R4, 0x7773, RZ ;  /* 0x0000777304157816 */ /* 0x001fe400000000ff */
[----:B------:R-:W-:Y:S02]  /*7ad0*/  PRMT R19, R5, 0x7770, RZ ;  /* 0x0000777005137816 */ /* 0x000fe400000000ff */
[----:B------:R-:W-:Y:S01]  /*7ae0*/  LEA.HI.X.SX32 R11, R13, R2, 0x1, P6 ;  /* 0x000000020d0b7211 */ /* 0x000fe200030f0eff */
[C---:B------:R-:W-:Y:S01]  /*7af0*/  IMAD R13, R0.reuse, 0x2, R13 ;  /* 0x00000002000d7824 */ /* 0x040fe200078e020d */
[----:B------:R0:W-:Y:S01]  /*7b00*/  @P4 STG.E.U8 desc[UR16][R8.64], R21 ;  /* 0x0000001508004986 */ /* 0x0001e2000c101110 */
[----:B------:R-:W-:Y:S02]  /*7b10*/  LOP3.LUT R4, R3, 0x70, RZ, 0xfc, !PT ;  /* 0x0000007003047812 */ /* 0x000fe400078efcff */
[----:B-1----:R-:W-:Y:S01]  /*7b20*/  IMAD R17, R0, 0x2, R13 ;  /* 0x0000000200117824 */ /* 0x002fe200078e020d */
[----:B------:R1:W-:Y:S01]  /*7b30*/  @P5 STG.E.U8 desc[UR16][R10.64], R19 ;  /* 0x000000130a005986 */ /* 0x0003e2000c101110 */
[----:B------:R-:W-:-:S02]  /*7b40*/  IADD3 R14, P5, PT, R13, R12, RZ ;  /* 0x0000000c0d0e7210 */ /* 0x000fc40007fbe0ff */
[----:B------:R-:W-:Y:S02]  /*7b50*/  PRMT R23, R5, 0x7771, RZ ;  /* 0x0000777105177816 */ /* 0x000fe400000000ff */
[----:B------:R-:W-:Y:S01]  /*7b60*/  LEA.HI.X.SX32 R15, R13, R2, 0x1, P5 ;  /* 0x000000020d0f7211 */ /* 0x000fe200028f0eff */
[----:B------:R-:W-:Y:S01]  /*7b70*/  IMAD R13, R25, R0, RZ ;  /* 0x00000000190d7224 */ /* 0x000fe200078e02ff */
[----:B------:R-:W-:Y:S02]  /*7b80*/  ISETP.LT.AND P4, PT, R4, UR11, !P0 ;  /* 0x0000000b04007c0c */ /* 0x000fe4000c781270 */
[----:B0-----:R-:W-:Y:S01]  /*7b90*/  IADD3 R8, P6, PT, R17, R12, RZ ;  /* 0x0000000c11087210 */ /* 0x001fe20007fde0ff */
[----:B------:R0:W-:Y:S01]  /*7ba0*/  @P3 STG.E.U8 desc[UR16][R14.64], R23 ;  /* 0x000000170e003986 */ /* 0x0001e2000c101110 */
[----:B------:R-:W-:Y:S02]  /*7bb0*/  ISETP.LT.AND P5, PT, R25, UR11, !P0 ;  /* 0x0000000b19007c0c */ /* 0x000fe4000c7a1270 */
[----:B------:R-:W-:-:S02]  /*7bc0*/  LOP3.LUT R4, R3, 0x72, RZ, 0xfc, !PT ;  /* 0x0000007203047812 */ /* 0x000fc400078efcff */
[----:B------:R-:W-:Y:S01]  /*7bd0*/  LEA.HI.X.SX32 R9, R17, R2, 0x1, P6 ;  /* 0x0000000211097211 */ /* 0x000fe200030f0eff */
[----:B------:R-:W-:Y:S01]  /*7be0*/  IMAD R17, R0, 0x4, R17 ;  /* 0x0000000400117824 */ /* 0x000fe200078e0211 */
[----:B-1----:R-:W-:Y:S02]  /*7bf0*/  PRMT R19, R5, 0x7772, RZ ;  /* 0x0000777205137816 */ /* 0x002fe400000000ff */
[----:B------:R-:W-:Y:S02]  /*7c00*/  IADD3 R10, P6, PT, R13, R12, RZ ;  /* 0x0000000c0d0a7210 */ /* 0x000fe40007fde0ff */
[----:B------:R-:W-:Y:S01]  /*7c10*/  ISETP.LT.AND P3, PT, R4, UR11, !P0 ;  /* 0x0000000b04007c0c */ /* 0x000fe2000c761270 */
[----:B------:R1:W-:Y:S01]  /*7c20*/  @P2 STG.E.U8 desc[UR16][R8.64], R19 ;  /* 0x0000001308002986 */ /* 0x0003e2000c101110 */
[----:B------:R-:W-:Y:S02]  /*7c30*/  LOP3.LUT R4, R3, 0x74, RZ, 0xfc, !PT ;  /* 0x0000007403047812 */ /* 0x000fe400078efcff */
[----:B------:R-:W-:Y:S01]  /*7c40*/  LEA.HI.X.SX32 R11, R13, R2, 0x1, P6 ;  /* 0x000000020d0b7211 */ /* 0x000fe200030f0eff */
[----:B------:R-:W-:Y:S01]  /*7c50*/  IMAD R13, R0, 0x2, R17 ;  /* 0x00000002000d7824 */ /* 0x000fe200078e0211 */
[----:B------:R-:W-:-:S02]  /*7c60*/  PRMT R21, R5, 0x7773, RZ ;  /* 0x0000777305157816 */ /* 0x000fc400000000ff */
[----:B------:R-:W-:Y:S01]  /*7c70*/  ISETP.LT.AND P2, PT, R4, UR11, !P0 ;  /* 0x0000000b04007c0c */ /* 0x000fe2000c741270 */
[----:B0-----:R-:W-:Y:S01]  /*7c80*/  IMAD R15, R0, 0x2, R13 ;  /* 0x00000002000f7824 */ /* 0x001fe200078e020d */
[----:B------:R-:W-:Y:S01]  /*7c90*/  LOP3.LUT R5, R3, 0x76, RZ, 0xfc, !PT ;  /* 0x0000007603057812 */ /* 0x000fe200078efcff */
[----:B------:R0:W-:Y:S01]  /*7ca0*/  @P5 STG.E.U8 desc[UR16][R10.64], R21 ;  /* 0x000000150a005986 */ /* 0x0001e2000c101110 */
[----:B------:R-:W-:Y:S02]  /*7cb0*/  IADD3 R4, P6, PT, R17, R12, RZ ;  /* 0x0000000c11047210 */ /* 0x000fe40007fde0ff */
[----:B------:R-:W-:Y:S02]  /*7cc0*/  ISETP.LT.AND P5, PT, R5, UR11, !P0 ;  /* 0x0000000b05007c0c */ /* 0x000fe4000c7a1270 */
[----:B------:R-:W-:Y:S02]  /*7cd0*/  LEA.HI.X.SX32 R5, R17, R2, 0x1, P6 ;  /* 0x0000000211057211 */ /* 0x000fe400030f0eff */
[----:B-1----:R-:W-:-:S02]  /*7ce0*/  IADD3 R8, P6, PT, R13, R12, RZ ;  /* 0x0000000c0d087210 */ /* 0x002fc40007fde0ff */
[----:B------:R-:W-:Y:S02]  /*7cf0*/  PRMT R17, R6, 0x7770, RZ ;  /* 0x0000777006117816 */ /* 0x000fe400000000ff */
[----:B------:R-:W-:Y:S01]  /*7d00*/  LEA.HI.X.SX32 R9, R13, R2, 0x1, P6 ;  /* 0x000000020d097211 */ /* 0x000fe200030f0eff */
[----:B------:R-:W-:Y:S01]  /*7d10*/  IMAD R13, R0, 0x2, R15 ;  /* 0x00000002000d7824 */ /* 0x000fe200078e020f */
[----:B0-----:R-:W-:Y:S01]  /*7d20*/  IADD3 R10, P6, PT, R15, R12, RZ ;  /* 0x0000000c0f0a7210 */ /* 0x001fe20007fde0ff */
[----:B------:R0:W-:Y:S01]  /*7d30*/  @P4 STG.E.U8 desc[UR16][R4.64], R17 ;  /* 0x0000001104004986 */ /* 0x0001e2000c101110 */
[----:B------:R-:W-:Y:S01]  /*7d40*/  PRMT R19, R6, 0x7771, RZ ;  /* 0x0000777106137816 */ /* 0x000fe200000000ff */
[----:B------:R-:W-:Y:S01]  /*7d50*/  IMAD R21, R73, R0, RZ ;  /* 0x0000000049157224 */ /* 0x000fe200078e02ff */
[----:B------:R-:W-:Y:S01]  /*7d60*/  LEA.HI.X.SX32 R11, R15, R2, 0x1, P6 ;  /* 0x000000020f0b7211 */ /* 0x000fe200030f0eff */
[----:B------:R-:W-:Y:S01]  /*7d70*/  IMAD R15, R0, 0x2, R13 ;  /* 0x00000002000f7824 */ /* 0x000fe200078e020d */
[----:B------:R-:W-:Y:S01]  /*7d80*/  LOP3.LUT R14, R3, 0x78, RZ, 0xfc, !PT ;  /* 0x00000078030e7812 */ /* 0x000fe200078efcff */
[----:B------:R1:W-:Y:S01]  /*7d90*/  @P3 STG.E.U8 desc[UR16][R8.64], R19 ;  /* 0x0000001308003986 */ /* 0x0003e2000c101110 */
[----:B------:R-:W-:-:S02]  /*7da0*/  PRMT R23, R6, 0x7772, RZ ;  /* 0x0000777206177816 */ /* 0x000fc400000000ff */
[----:B------:R-:W-:Y:S02]  /*7db0*/  ISETP.LT.AND P4, PT, R14, UR11, !P0 ;  /* 0x0000000b0e007c0c */ /* 0x000fe4000c781270 */
[----:B------:R-:W-:Y:S01]  /*7dc0*/  LOP3.LUT R14, R3, 0x7a, RZ, 0xfc, !PT ;  /* 0x0000007a030e7812 */ /* 0x000fe200078efcff */
[----:B0-----:R-:W-:Y:S01]  /*7dd0*/  IMAD R17, R0, 0x2, R15 ;  /* 0x0000000200117824 */ /* 0x001fe200078e020f */
[----:B------:R0:W-:Y:S01]  /*7de0*/  @P2 STG.E.U8 desc[UR16][R10.64], R23 ;  /* 0x000000170a002986 */ /* 0x0001e2000c101110 */
[-C--:B------:R-:W-:Y:S02]  /*7df0*/  IADD3 R4, P6, PT, R13, R12.reuse, RZ ;  /* 0x0000000c0d047210 */ /* 0x080fe40007fde0ff */
[----:B------:R-:W-:Y:S02]  /*7e00*/  ISETP.LT.AND P3, PT, R14, UR11, !P0 ;  /* 0x0000000b0e007c0c */ /* 0x000fe4000c761270 */
[----:B-1----:R-:W-:Y:S01]  /*7e10*/  IADD3 R8, P2, PT, R15, R12, RZ ;  /* 0x0000000c0f087210 */ /* 0x002fe20007f5e0ff */
[----:B------:R-:W-:Y:S01]  /*7e20*/  IMAD R19, R0, 0x2, R17 ;  /* 0x0000000200137824 */ /* 0x000fe200078e0211 */
[----:B------:R-:W-:-:S02]  /*7e30*/  LEA.HI.X.SX32 R5, R13, R2, 0x1, P6 ;  /* 0x000000020d057211 */ /* 0x000fc400030f0eff */
[----:B------:R-:W-:Y:S02]  /*7e40*/  IADD3 R14, P6, PT, R17, R12, RZ ;  /* 0x0000000c110e7210 */ /* 0x000fe40007fde0ff */
[----:B------:R-:W-:Y:S02]  /*7e50*/  LEA.HI.X.SX32 R9, R15, R2, 0x1, P2 ;  /* 0x000000020f097211 */ /* 0x000fe400010f0eff */
[----:B------:R-:W-:Y:S02]  /*7e60*/  IADD3 R16, P2, PT, R19, R12, RZ ;  /* 0x0000000c13107210 */ /* 0x000fe40007f5e0ff */
[----:B------:R-:W-:Y:S02]  /*7e70*/  LOP3.LUT R3, R3, 0x7c, RZ, 0xfc, !PT ;  /* 0x0000007c03037812 */ /* 0x000fe400078efcff */
[-C--:B------:R-:W-:Y:S02]  /*7e80*/  LEA.HI.X.SX32 R15, R17, R2.reuse, 0x1, P6 ;  /* 0x00000002110f7211 */ /* 0x080fe400030f0eff */
[----:B------:R-:W-:-:S02]  /*7e90*/  LEA.HI.X.SX32 R17, R19, R2, 0x1, P2 ;  /* 0x0000000213117211 */ /* 0x000fc400010f0eff */
[----:B------:R-:W-:Y:S02]  /*7ea0*/  IADD3 R12, P6, PT, R21, R12, RZ ;  /* 0x0000000c150c7210 */ /* 0x000fe40007fde0ff */
[----:B------:R-:W-:Y:S02]  /*7eb0*/  ISETP.LT.AND P2, PT, R3, UR11, !P0 ;  /* 0x0000000b03007c0c */ /* 0x000fe4000c741270 */
[----:B------:R-:W-:Y:S02]  /*7ec0*/  ISETP.LT.AND P0, PT, R73, UR11, !P0 ;  /* 0x0000000b49007c0c */ /* 0x000fe4000c701270 */
[----:B------:R-:W-:Y:S02]  /*7ed0*/  LEA.HI.X.SX32 R13, R21, R2, 0x1, P6 ;  /* 0x00000002150d7211 */ /* 0x000fe400030f0eff */
[----:B------:R-:W-:Y:S02]  /*7ee0*/  PRMT R21, R6, 0x7773, RZ ;  /* 0x0000777306157816 */ /* 0x000fe400000000ff */
[----:B------:R-:W-:-:S02]  /*7ef0*/  PRMT R3, R7, 0x7773, RZ ;  /* 0x0000777307037816 */ /* 0x000fc400000000ff */
[C---:B0-----:R-:W-:Y:S01]  /*7f00*/  PRMT R11, R7.reuse, 0x7772, RZ ;  /* 0x00007772070b7816 */ /* 0x041fe200000000ff */
[----:B------:R0:W-:Y:S01]  /*7f10*/  @P5 STG.E.U8 desc[UR16][R4.64], R21 ;  /* 0x0000001504005986 */ /* 0x0001e2000c101110 */
[C---:B------:R-:W-:Y:S02]  /*7f20*/  PRMT R19, R7.reuse, 0x7770, RZ ;  /* 0x0000777007137816 */ /* 0x040fe400000000ff */
[----:B------:R-:W-:-:S03]  /*7f30*/  PRMT R7, R7, 0x7771, RZ ;  /* 0x0000777107077816 */ /* 0x000fc600000000ff */
[----:B------:R0:W-:Y:S04]  /*7f40*/  @P4 STG.E.U8 desc[UR16][R8.64], R19 ;  /* 0x0000001308004986 */ /* 0x0001e8000c101110 */
[----:B------:R0:W-:Y:S04]  /*7f50*/  @P3 STG.E.U8 desc[UR16][R14.64], R7 ;  /* 0x000000070e003986 */ /* 0x0001e8000c101110 */
[----:B------:R0:W-:Y:S04]  /*7f60*/  @P2 STG.E.U8 desc[UR16][R16.64], R11 ;  /* 0x0000000b10002986 */ /* 0x0001e8000c101110 */
[----:B------:R0:W-:Y:S01]  /*7f70*/  @P0 STG.E.U8 desc[UR16][R12.64], R3 ;  /* 0x000000030c000986 */ /* 0x0001e2000c101110 */
[----:B------:R-:W-:Y:S06]  /*7f80*/  BAR.SYNC.DEFER_BLOCKING 0x0 ;  /* 0x0000000000007b1d */ /* 0x000fec0000010000 */
[----:B------:R-:W-:Y:S05]  /*7f90*/  @P1 BRA `(.L_x_13) ;  /* 0x0000000000a01947 */ /* 0x000fea0003800000 */
[----:B------:R-:W1:Y:S01]  /*7fa0*/  S2UR UR5, SR_CgaCtaId ;  /* 0x00000000000579c3 */ /* 0x000e620000008800 */
[----:B------:R-:W-:Y:S01]  /*7fb0*/  NOP ;  /* 0x0000000000007918 */ /* 0x000fe20000000000 */
[----:B------:R-:W-:Y:S01]  /*7fc0*/  UMOV UR4, 0x50 ;  /* 0x0000005000047882 */ /* 0x000fe20000000000 */
[----:B------:R-:W-:Y:S02]  /*7fd0*/  IMAD.U32 R0, RZ, RZ, UR18 ;  /* 0x00000012ff007e24 */ /* 0x000fe4000f8e00ff */
[----:B0-----:R-:W-:Y:S02]  /*7fe0*/  IMAD.MOV.U32 R3, RZ, RZ, 0xf ;  /* 0x0000000fff037424 */ /* 0x001fe400078e00ff */
[----:B------:R-:W-:Y:S01]  /*7ff0*/  IMAD.MOV.U32 R7, RZ, RZ, 0x1 ;  /* 0x00000001ff077424 */ /* 0x000fe200078e00ff */
[----:B------:R-:W-:-:S04]  /*8000*/  LOP3.LUT R0, R0, 0xffff, RZ, 0xc0, !PT ;  /* 0x0000ffff00007812 */ /* 0x000fc800078ec0ff */
[----:B------:R-:W-:-:S05]  /*8010*/  SHF.R.U32.HI R0, RZ, 0x5, R0 ;  /* 0x00000005ff007819 */ /* 0x000fca0000011600 */
[----:B------:R-:W-:Y:S01]  /*8020*/  VIADD R2, R0, 0x10 ;  /* 0x0000001000027836 */ /* 0x000fe20000000000 */
[----:B------:R-:W-:Y:S01]  /*8030*/  SHF.L.U32 R0, R3, R0, RZ ;  /* 0x0000000003007219 */ /* 0x000fe200000006ff */
[----:B-1----:R-:W-:-:S03]  /*8040*/  ULEA UR6, UR5, UR4, 0x18 ;  /* 0x0000000405067291 */ /* 0x002fc6000f8ec0ff */
[----:B------:R-:W-:-:S04]  /*8050*/  SHF.L.U32 R3, R7, R2, RZ ;  /* 0x0000000207037219 */ /* 0x000fc800000006ff */
[----:B------:R-:W-:Y:S02]  /*8060*/  LOP3.LUT R0, R3, R0, RZ, 0xfc, !PT ;  /* 0x0000000003007212 */ /* 0x000fe400078efcff */
[----:B------:R-:W0:Y:S02]  /*8070*/  LDS R5, [UR6] ;  /* 0x00000006ff057984 */ /* 0x000e240008000800 */
[C---:B------:R-:W-:Y:S02]  /*8080*/  LOP3.LUT R2, R0.reuse, 0xffff, RZ, 0xc0, !PT ;  /* 0x0000ffff00027812 */ /* 0x040fe400078ec0ff */
[----:B0-----:R-:W-:-:S04]  /*8090*/  LOP3.LUT R3, R0, 0xffff, R5, 0x80, !PT ;  /* 0x0000ffff00037812 */ /* 0x001fc800078e8005 */
[----:B------:R-:W-:-:S13]  /*80a0*/  ISETP.NE.AND P0, PT, R3, R2, PT ;  /* 0x000000020300720c */ /* 0x000fda0003f05270 */
[----:B------:R-:W-:Y:S05]  /*80b0*/  @P0 BRA `(.L_x_14) ;  /* 0x0000000000500947 */ /* 0x000fea0003800000 */
[----:B------:R-:W-:Y:S02]  /*80c0*/  SHF.R.U32.HI R5, RZ, 0x10, R5 ;  /* 0x00000010ff057819 */ /* 0x000fe40000011605 */
[----:B------:R-:W-:-:S04]  /*80d0*/  SHF.R.U32.HI R2, RZ, 0x10, R0 ;  /* 0x00000010ff027819 */ /* 0x000fc80000011600 */
[----:B------:R-:W-:-:S04]  /*80e0*/  LOP3.LUT R5, R5, R2, RZ, 0xc0, !PT ;  /* 0x0000000205057212 */ /* 0x000fc800078ec0ff */
[----:B------:R-:W-:-:S13]  /*80f0*/  ISETP.NE.AND P0, PT, R5, R2, PT ;  /* 0x000000020500720c */ /* 0x000fda0003f05270 */
[----:B------:R-:W-:Y:S05]  /*8100*/  @P0 BRA `(.L_x_15) ;  /* 0x0000000000300947 */ /* 0x000fea0003800000 */
[----:B------:R-:W-:Y:S01]  /*8110*/  R2UR UR4, R0 ;  /* 0x00000000000472ca */ /* 0x000fe200000e0000 */
[----:B------:R-:W-:Y:S01]  /*8120*/  VOTEU.ANY UR5, UPT, PT ;  /* 0x0000000000057886 */ /* 0x000fe200038e0100 */
[----:B------:R-:W0:Y:S01]  /*8130*/  S2R R0, SR_LANEID ;  /* 0x0000000000007919 */ /* 0x000e220000000000 */
[----:B------:R-:W-:-:S10]  /*8140*/  UFLO.U32 UR5, UR5 ;  /* 0x00000005000572bd */ /* 0x000fd400080e0000 */
[----:B------:R-:W-:-:S06]  /*8150*/  ULOP3.LUT UR4, URZ, UR4, URZ, 0x33, !UPT ;  /* 0x00000004ff047292 */ /* 0x000fcc000f8e33ff */
[----:B------:R-:W-:-:S04]  /*8160*/  IMAD.U32 R2, RZ, RZ, UR4 ;  /* 0x00000004ff027e24 */ /* 0x000fc8000f8e00ff */
[----:B------:R-:W1:Y:S02]  /*8170*/  REDUX UR7, R2 ;  /* 0x00000000020773c4 */ /* 0x000e640000000000 */
[----:B------:R2:W-:Y:S01]  /*8180*/  UTCATOMSWS.AND URZ, UR4 ;  /* 0x0000000400ff79e3 */ /* 0x0005e20008000000 */
[----:B0-----:R-:W-:Y:S01]  /*8190*/  ISETP.EQ.U32.AND P0, PT, R0, UR5, PT ;  /* 0x0000000500007c0c */ /* 0x001fe2000bf02070 */
[----:B-1----:R-:W-:-:S12]  /*81a0*/  IMAD.U32 R0, RZ, RZ, UR7 ;  /* 0x00000007ff007e24 */ /* 0x002fd8000f8e00ff */
[----:B------:R2:W-:Y:S01]  /*81b0*/  @P0 ATOMS.AND RZ, [UR6], R0 ;  /* 0x00000000ffff098c */ /* 0x0005e2000a800006 */
[----:B------:R-:W-:Y:S05]  /*81c0*/  BRA `(.L_x_13) ;  /* 0x0000000000147947 */ /* 0x000fea0003800000 */
.L_x_15:
[----:B------:R-:W-:-:S07]  /*81d0*/  MOV R2, 0x81f0 ;  /* 0x000081f000027802 */ /* 0x000fce0000000f00 */
[----:B------:R-:W-:Y:S05]  /*81e0*/  CALL.REL.NOINC `($__internal_0_$__cuda_sm10x_tcgen05_guardrail_trap_col_being_dealloced_not_returned_by_alloc) ;  /* 0x00000000002c7944 */ /* 0x000fea0003c00000 */
[----:B------:R-:W-:Y:S05]  /*81f0*/  BRA `(.L_x_13) ;  /* 0x0000000000087947 */ /* 0x000fea0003800000 */
.L_x_14:
[----:B------:R-:W-:-:S07]  /*8200*/  MOV R2, 0x8220 ;  /* 0x0000822000027802 */ /* 0x000fce0000000f00 */
[----:B------:R-:W-:Y:S05]  /*8210*/  CALL.REL.NOINC `($__internal_2_$__cuda_sm10x_tcgen05_guardrail_trap_unallocated_columns_being_dealloced) ;  /* 0x0000000000387944 */ /* 0x000fea0003c00000 */
.L_x_13:
[----:B------:R-:W-:Y:S01]  /*8220*/  NOP ;  /* 0x0000000000007918 */ /* 0x000fe20000000000 */
[----:B--2---:R-:W-:Y:S05]  /*8230*/  EXIT ;  /* 0x000000000000794d */ /* 0x004fea0003800000 */
.L_x_8:
[----:B------:R-:W0:Y:S02]  /*8240*/  SYNCS.PHASECHK.TRANS64.TRYWAIT P5, [UR13], R83 ;  /* 0x00000053ff0075a7 */ /* 0x000e2400080a110d */
[----:B0-----:R-:W-:Y:S05]  /*8250*/  @!P5 BRA `(.L_x_8) ;  /* 0xfffffffc00f8d947 */ /* 0x001fea000383ffff */
[----:B------:R-:W-:Y:S05]  /*8260*/  BRA `(.L_x_16) ;  /* 0xffffffc4000c7947 */ /* 0x000fea000383ffff */
.L_x_12:
[----:B------:R-:W2:Y:S02]  /*8270*/  SYNCS.PHASECHK.TRANS64.TRYWAIT P0, [UR13], R4 ;  /* 0x00000004ff0075a7 */ /* 0x000ea4000800110d */
[----:B--2---:R-:W-:Y:S05]  /*8280*/  @!P0 BRA `(.L_x_12) ;  /* 0xfffffffc00f88947 */ /* 0x004fea000383ffff */
[----:B------:R-:W-:Y:S05]  /*8290*/  BRA `(.L_x_11) ;  /* 0xffffffd000fc7947 */ /* 0x000fea000383ffff */
        .weak           $__internal_0_$__cuda_sm10x_tcgen05_guardrail_trap_col_being_dealloced_not_returned_by_alloc
        .type           $__internal_0_$__cuda_sm10x_tcgen05_guardrail_trap_col_being_dealloced_not_returned_by_alloc,@function
        .size           $__internal_0_$__cuda_sm10x_tcgen05_guardrail_trap_col_being_dealloced_not_returned_by_alloc,($__internal_1_$__cuda_sm10x_tcgen05_guardrail_trap_phase_invalid_during_alloc - $__internal_0_$__cuda_sm10x_tcgen05_guardrail_trap_col_being_dealloced_not_returned_by_alloc)
$__internal_0_$__cuda_sm10x_tcgen05_guardrail_trap_col_being_dealloced_not_returned_by_alloc:
[----:B------:R-:W-:Y:S05]  /*82a0*/  BPT.TRAP 0x1 ;  /* 0x000000040000795c */ /* 0x000fea0000300000 */
[----:B------:R-:W-:-:S04]  /*82b0*/  IMAD.MOV.U32 R3, RZ, RZ, 0x0 ;  /* 0x00000000ff037424 */ /* 0x000fc800078e00ff */
[----:B------:R-:W-:Y:S05]  /*82c0*/  RET.REL.NODEC R2 `(matmul_kernel) ;  /* 0xffffff7c024c7950 */ /* 0x000fea0003c3ffff */
        .weak           $__internal_1_$__cuda_sm10x_tcgen05_guardrail_trap_phase_invalid_during_alloc
        .type           $__internal_1_$__cuda_sm10x_tcgen05_guardrail_trap_phase_invalid_during_alloc,@function
        .size           $__internal_1_$__cuda_sm10x_tcgen05_guardrail_trap_phase_invalid_during_alloc,($__internal_2_$__cuda_sm10x_tcgen05_guardrail_trap_unallocated_columns_being_dealloced - $__internal_1_$__cuda_sm10x_tcgen05_guardrail_trap_phase_invalid_during_alloc)
$__internal_1_$__cuda_sm10x_tcgen05_guardrail_trap_phase_invalid_during_alloc:
[----:B------:R-:W-:Y:S05]  /*82d0*/  BPT.TRAP 0x1 ;  /* 0x000000040000795c */ /* 0x000fea0000300000 */
[----:B------:R-:W-:-:S04]  /*82e0*/  IMAD.MOV.U32 R3, RZ, RZ, 0x0 ;  /* 0x00000000ff037424 */ /* 0x000fc800078e00ff */
[----:B------:R-:W-:Y:S05]  /*82f0*/  RET.REL.NODEC R2 `(matmul_kernel) ;  /* 0xffffff7c02407950 */ /* 0x000fea0003c3ffff */
        .weak           $__internal_2_$__cuda_sm10x_tcgen05_guardrail_trap_unallocated_columns_being_dealloced
        .type           $__internal_2_$__cuda_sm10x_tcgen05_guardrail_trap_unallocated_columns_being_dealloced,@function
        .size           $__internal_2_$__cuda_sm10x_tcgen05_guardrail_trap_unallocated_columns_being_dealloced,(.L_x_20 - $__internal_2_$__cuda_sm10x_tcgen05_guardrail_trap_unallocated_columns_being_dealloced)
$__internal_2_$__cuda_sm10x_tcgen05_guardrail_trap_unallocated_columns_being_dealloced:
[----:B------:R-:W-:Y:S05]  /*8300*/  BPT.TRAP 0x1 ;  /* 0x000000040000795c */ /* 0x000fea0000300000 */
[----:B------:R-:W-:-:S04]  /*8310*/  IMAD.MOV.U32 R3, RZ, RZ, 0x0 ;  /* 0x00000000ff037424 */ /* 0x000fc800078e00ff */
[----:B------:R-:W-:Y:S05]  /*8320*/  RET.REL.NODEC R2 `(matmul_kernel) ;  /* 0xffffff7c02347950 */ /* 0x000fea0003c3ffff */
.L_x_17:
[----:B------:R-:W-:-:S00]  /*8330*/  BRA `(.L_x_17) ;  /* 0xfffffffc00fc7947 */ /* 0x000fc0000383ffff */
[----:B------:R-:W-:-:S00]  /*8340*/  NOP ;  /* 0x0000000000007918 */ /* 0x000fc00000000000 */
        /* <DEDUP_REMOVED lines=11> */
.L_x_20:


//--------------------- .nv.shared.matmul_kernel  --------------------------
	.section	.nv.shared.matmul_kernel,"aw",@nobits
	.sectionflags	@""
	.align	16
	.zero		1024


//--------------------- .nv.shared.reserved.0     --------------------------
	.section	.nv.shared.reserved.0,"aw",@nobits
	.align	8
	.weak		__nv_reservedSMEM_offset_0_alias
	.size		__nv_reservedSMEM_offset_0_alias, 0, 64
	.other		__nv_reservedSMEM_offset_0_alias,@"STO_CUDA_RESERVED_SHARED STV_DEFAULT"
__nv_reservedSMEM_offset_0_alias:
	.zero		0
.nv.shared.reserved.0:
	.zero		64
	.weak		__nv_reservedSMEM_allocation_phase
	.type		__nv_reservedSMEM_allocation_phase,@object
	.size		__nv_reservedSMEM_allocation_phase,(.L_0 - __nv_reservedSMEM_allocation_phase)
__nv_reservedSMEM_allocation_phase:
	.zero		1
.L_0:
	.zero		7
	.weak		__nv_reservedSMEM_devtool_atexit_pc
	.type		__nv_reservedSMEM_devtool_atexit_pc,@object
	.size		__nv_reservedSMEM_devtool_atexit_pc,(__nv_reservedSMEM_allocation_mask - __nv_reservedSMEM_devtool_atexit_pc)
__nv_reservedSMEM_devtool_atexit_pc:
	.zero		8
	.weak		__nv_reservedSMEM_allocation_mask
	.type		__nv_reservedSMEM_allocation_mask,@object
	.size		__nv_reservedSMEM_allocation_mask,(.L_2 - __nv_reservedSMEM_allocation_mask)
__nv_reservedSMEM_allocation_mask:
	.zero		4
.L_2:


//--------------------- .nv.constant0.matmul_kernel --------------------------
	.section	.nv.constant0.matmul_kernel,"a",@progbits
	.sectionflags	@""
	.align	4
.nv.constant0.matmul_kernel:
	.zero		976


//--------------------- SYMBOLS --------------------------

	.type		.nv.reservedSmem.offset0,@object
	.size		.nv.reservedSmem.offset0,0x4
	.type		.nv.reservedSmem.cap,@object
	.size		.nv.reservedSmem.cap,0x4
